//
// Generated by NVIDIA NVVM Compiler
//
// Compiler Build ID: CL-36424714
// Cuda compilation tools, release 13.0, V13.0.88
// Based on NVVM 20.0.0
//

.version 9.0
.target sm_100
.address_size 64

	// .globl	_ZN8physgrad29detect_sphere_contacts_kernelEPK6float3PKfS2_PiPS0_PfS5_if

.visible .entry _ZN8physgrad29detect_sphere_contacts_kernelEPK6float3PKfS2_PiPS0_PfS5_if(
	.param .u64 .ptr .align 1 _ZN8physgrad29detect_sphere_contacts_kernelEPK6float3PKfS2_PiPS0_PfS5_if_param_0,
	.param .u64 .ptr .align 1 _ZN8physgrad29detect_sphere_contacts_kernelEPK6float3PKfS2_PiPS0_PfS5_if_param_1,
	.param .u64 .ptr .align 1 _ZN8physgrad29detect_sphere_contacts_kernelEPK6float3PKfS2_PiPS0_PfS5_if_param_2,
	.param .u64 .ptr .align 1 _ZN8physgrad29detect_sphere_contacts_kernelEPK6float3PKfS2_PiPS0_PfS5_if_param_3,
	.param .u64 .ptr .align 1 _ZN8physgrad29detect_sphere_contacts_kernelEPK6float3PKfS2_PiPS0_PfS5_if_param_4,
	.param .u64 .ptr .align 1 _ZN8physgrad29detect_sphere_contacts_kernelEPK6float3PKfS2_PiPS0_PfS5_if_param_5,
	.param .u64 .ptr .align 1 _ZN8physgrad29detect_sphere_contacts_kernelEPK6float3PKfS2_PiPS0_PfS5_if_param_6,
	.param .u32 _ZN8physgrad29detect_sphere_contacts_kernelEPK6float3PKfS2_PiPS0_PfS5_if_param_7,
	.param .f32 _ZN8physgrad29detect_sphere_contacts_kernelEPK6float3PKfS2_PiPS0_PfS5_if_param_8
)
{
	.reg .pred 	%p<14>;
	.reg .b32 	%r<36>;
	.reg .b32 	%f<57>;
	.reg .b64 	%rd<49>;

	ld.param.u64 	%rd11, [_ZN8physgrad29detect_sphere_contacts_kernelEPK6float3PKfS2_PiPS0_PfS5_if_param_0];
	ld.param.u64 	%rd12, [_ZN8physgrad29detect_sphere_contacts_kernelEPK6float3PKfS2_PiPS0_PfS5_if_param_1];
	ld.param.u64 	%rd13, [_ZN8physgrad29detect_sphere_contacts_kernelEPK6float3PKfS2_PiPS0_PfS5_if_param_3];
	ld.param.u64 	%rd14, [_ZN8physgrad29detect_sphere_contacts_kernelEPK6float3PKfS2_PiPS0_PfS5_if_param_4];
	ld.param.u64 	%rd15, [_ZN8physgrad29detect_sphere_contacts_kernelEPK6float3PKfS2_PiPS0_PfS5_if_param_5];
	ld.param.u64 	%rd16, [_ZN8physgrad29detect_sphere_contacts_kernelEPK6float3PKfS2_PiPS0_PfS5_if_param_6];
	ld.param.u32 	%r15, [_ZN8physgrad29detect_sphere_contacts_kernelEPK6float3PKfS2_PiPS0_PfS5_if_param_7];
	ld.param.f32 	%f20, [_ZN8physgrad29detect_sphere_contacts_kernelEPK6float3PKfS2_PiPS0_PfS5_if_param_8];
	cvta.to.global.u64 	%rd1, %rd15;
	cvta.to.global.u64 	%rd2, %rd14;
	cvta.to.global.u64 	%rd3, %rd13;
	cvta.to.global.u64 	%rd4, %rd16;
	cvta.to.global.u64 	%rd5, %rd12;
	cvta.to.global.u64 	%rd6, %rd11;
	mov.u32 	%r16, %ctaid.x;
	mov.u32 	%r17, %ntid.x;
	mul.lo.s32 	%r1, %r16, %r17;
	mov.u32 	%r2, %tid.x;
	add.s32 	%r18, %r1, %r2;
	add.s32 	%r34, %r18, 1;
	max.s32 	%r19, %r18, %r34;
	setp.ge.s32 	%p1, %r19, %r15;
	@%p1 bra 	$L__BB0_24;
	mul.wide.s32 	%rd17, %r18, 12;
	add.s64 	%rd7, %rd6, %rd17;
	ld.global.nc.f32 	%f1, [%rd7];
	ld.global.nc.f32 	%f2, [%rd7+4];
	ld.global.nc.f32 	%f3, [%rd7+8];
	mul.wide.s32 	%rd18, %r18, 4;
	add.s64 	%rd8, %rd5, %rd18;
	ld.global.nc.f32 	%f4, [%rd8];
	sub.s32 	%r20, %r1, %r15;
	add.s32 	%r21, %r20, %r2;
	and.b32  	%r22, %r21, 1;
	setp.eq.b32 	%p2, %r22, 1;
	@%p2 bra 	$L__BB0_9;
	ld.global.nc.f32 	%f21, [%rd7+12];
	sub.f32 	%f5, %f1, %f21;
	ld.global.nc.f32 	%f22, [%rd7+16];
	sub.f32 	%f6, %f2, %f22;
	ld.global.nc.f32 	%f23, [%rd7+20];
	sub.f32 	%f7, %f3, %f23;
	mul.f32 	%f24, %f6, %f6;
	fma.rn.f32 	%f25, %f5, %f5, %f24;
	fma.rn.f32 	%f26, %f7, %f7, %f25;
	sqrt.rn.f32 	%f8, %f26;
	ld.global.nc.f32 	%f27, [%rd8+4];
	add.f32 	%f9, %f4, %f27;
	add.f32 	%f28, %f20, %f9;
	setp.geu.f32 	%p3, %f8, %f28;
	@%p3 bra 	$L__BB0_8;
	atom.global.add.u32 	%r5, [%rd4], 1;
	setp.gt.s32 	%p4, %r5, 9999;
	@%p4 bra 	$L__BB0_8;
	shl.b32 	%r23, %r5, 1;
	mul.wide.s32 	%rd19, %r23, 4;
	add.s64 	%rd20, %rd3, %rd19;
	st.global.u32 	[%rd20], %r18;
	st.global.u32 	[%rd20+4], %r34;
	setp.gt.f32 	%p5, %f8, 0f2EDBE6FF;
	@%p5 bra 	$L__BB0_6;
	mul.wide.s32 	%rd21, %r5, 12;
	add.s64 	%rd22, %rd2, %rd21;
	mov.b32 	%r24, 1065353216;
	st.global.u32 	[%rd22], %r24;
	mov.b32 	%r25, 0;
	st.global.u32 	[%rd22+4], %r25;
	st.global.u32 	[%rd22+8], %r25;
	bra.uni 	$L__BB0_7;
$L__BB0_6:
	div.rn.f32 	%f29, %f5, %f8;
	div.rn.f32 	%f30, %f6, %f8;
	div.rn.f32 	%f31, %f7, %f8;
	mul.wide.s32 	%rd23, %r5, 12;
	add.s64 	%rd24, %rd2, %rd23;
	st.global.f32 	[%rd24], %f29;
	st.global.f32 	[%rd24+4], %f30;
	st.global.f32 	[%rd24+8], %f31;
$L__BB0_7:
	sub.f32 	%f32, %f9, %f8;
	mul.wide.s32 	%rd25, %r5, 4;
	add.s64 	%rd26, %rd1, %rd25;
	st.global.f32 	[%rd26], %f32;
$L__BB0_8:
	add.s32 	%r34, %r18, 2;
$L__BB0_9:
	add.s32 	%r26, %r15, -2;
	setp.eq.s32 	%p6, %r26, %r18;
	@%p6 bra 	$L__BB0_24;
	add.s32 	%r35, %r34, 1;
$L__BB0_11:
	mov.u32 	%r9, %r35;
	ld.param.u64 	%rd48, [_ZN8physgrad29detect_sphere_contacts_kernelEPK6float3PKfS2_PiPS0_PfS5_if_param_1];
	ld.param.u64 	%rd47, [_ZN8physgrad29detect_sphere_contacts_kernelEPK6float3PKfS2_PiPS0_PfS5_if_param_0];
	add.s32 	%r10, %r9, -1;
	cvta.to.global.u64 	%rd27, %rd47;
	mul.wide.s32 	%rd28, %r10, 12;
	add.s64 	%rd9, %rd27, %rd28;
	ld.global.nc.f32 	%f33, [%rd9];
	sub.f32 	%f10, %f1, %f33;
	ld.global.nc.f32 	%f34, [%rd9+4];
	sub.f32 	%f11, %f2, %f34;
	ld.global.nc.f32 	%f35, [%rd9+8];
	sub.f32 	%f12, %f3, %f35;
	mul.f32 	%f36, %f11, %f11;
	fma.rn.f32 	%f37, %f10, %f10, %f36;
	fma.rn.f32 	%f38, %f12, %f12, %f37;
	sqrt.rn.f32 	%f13, %f38;
	cvta.to.global.u64 	%rd29, %rd48;
	mul.wide.s32 	%rd30, %r10, 4;
	add.s64 	%rd10, %rd29, %rd30;
	ld.global.nc.f32 	%f39, [%rd10];
	add.f32 	%f14, %f4, %f39;
	add.f32 	%f40, %f20, %f14;
	setp.geu.f32 	%p7, %f13, %f40;
	@%p7 bra 	$L__BB0_17;
	atom.global.add.u32 	%r11, [%rd4], 1;
	setp.gt.s32 	%p8, %r11, 9999;
	@%p8 bra 	$L__BB0_17;
	shl.b32 	%r27, %r11, 1;
	mul.wide.s32 	%rd31, %r27, 4;
	add.s64 	%rd32, %rd3, %rd31;
	st.global.u32 	[%rd32], %r18;
	st.global.u32 	[%rd32+4], %r10;
	setp.leu.f32 	%p9, %f13, 0f2EDBE6FF;
	@%p9 bra 	$L__BB0_15;
	div.rn.f32 	%f41, %f10, %f13;
	div.rn.f32 	%f42, %f11, %f13;
	div.rn.f32 	%f43, %f12, %f13;
	mul.wide.s32 	%rd35, %r11, 12;
	add.s64 	%rd36, %rd2, %rd35;
	st.global.f32 	[%rd36], %f41;
	st.global.f32 	[%rd36+4], %f42;
	st.global.f32 	[%rd36+8], %f43;
	bra.uni 	$L__BB0_16;
$L__BB0_15:
	mul.wide.s32 	%rd33, %r11, 12;
	add.s64 	%rd34, %rd2, %rd33;
	mov.b32 	%r28, 1065353216;
	st.global.u32 	[%rd34], %r28;
	mov.b32 	%r29, 0;
	st.global.u32 	[%rd34+4], %r29;
	st.global.u32 	[%rd34+8], %r29;
$L__BB0_16:
	sub.f32 	%f44, %f14, %f13;
	mul.wide.s32 	%rd37, %r11, 4;
	add.s64 	%rd38, %rd1, %rd37;
	st.global.f32 	[%rd38], %f44;
$L__BB0_17:
	ld.global.nc.f32 	%f45, [%rd9+12];
	sub.f32 	%f15, %f1, %f45;
	ld.global.nc.f32 	%f46, [%rd9+16];
	sub.f32 	%f16, %f2, %f46;
	ld.global.nc.f32 	%f47, [%rd9+20];
	sub.f32 	%f17, %f3, %f47;
	mul.f32 	%f48, %f16, %f16;
	fma.rn.f32 	%f49, %f15, %f15, %f48;
	fma.rn.f32 	%f50, %f17, %f17, %f49;
	sqrt.rn.f32 	%f18, %f50;
	ld.global.nc.f32 	%f51, [%rd10+4];
	add.f32 	%f19, %f4, %f51;
	add.f32 	%f52, %f20, %f19;
	setp.geu.f32 	%p10, %f18, %f52;
	@%p10 bra 	$L__BB0_23;
	atom.global.add.u32 	%r12, [%rd4], 1;
	setp.gt.s32 	%p11, %r12, 9999;
	@%p11 bra 	$L__BB0_23;
	shl.b32 	%r30, %r12, 1;
	mul.wide.s32 	%rd39, %r30, 4;
	add.s64 	%rd40, %rd3, %rd39;
	st.global.u32 	[%rd40], %r18;
	st.global.u32 	[%rd40+4], %r9;
	setp.gt.f32 	%p12, %f18, 0f2EDBE6FF;
	@%p12 bra 	$L__BB0_21;
	mul.wide.s32 	%rd41, %r12, 12;
	add.s64 	%rd42, %rd2, %rd41;
	mov.b32 	%r31, 1065353216;
	st.global.u32 	[%rd42], %r31;
	mov.b32 	%r32, 0;
	st.global.u32 	[%rd42+4], %r32;
	st.global.u32 	[%rd42+8], %r32;
	bra.uni 	$L__BB0_22;
$L__BB0_21:
	div.rn.f32 	%f53, %f15, %f18;
	div.rn.f32 	%f54, %f16, %f18;
	div.rn.f32 	%f55, %f17, %f18;
	mul.wide.s32 	%rd43, %r12, 12;
	add.s64 	%rd44, %rd2, %rd43;
	st.global.f32 	[%rd44], %f53;
	st.global.f32 	[%rd44+4], %f54;
	st.global.f32 	[%rd44+8], %f55;
$L__BB0_22:
	sub.f32 	%f56, %f19, %f18;
	mul.wide.s32 	%rd45, %r12, 4;
	add.s64 	%rd46, %rd1, %rd45;
	st.global.f32 	[%rd46], %f56;
$L__BB0_23:
	add.s32 	%r35, %r9, 2;
	add.s32 	%r33, %r9, 1;
	setp.lt.s32 	%p13, %r33, %r15;
	@%p13 bra 	$L__BB0_11;
$L__BB0_24:
	ret;

}
	// .globl	_ZN8physgrad29resolve_contact_forces_kernelEPKiPK6float3PKfS4_S6_PS2_iff
.visible .entry _ZN8physgrad29resolve_contact_forces_kernelEPKiPK6float3PKfS4_S6_PS2_iff(
	.param .u64 .ptr .align 1 _ZN8physgrad29resolve_contact_forces_kernelEPKiPK6float3PKfS4_S6_PS2_iff_param_0,
	.param .u64 .ptr .align 1 _ZN8physgrad29resolve_contact_forces_kernelEPKiPK6float3PKfS4_S6_PS2_iff_param_1,
	.param .u64 .ptr .align 1 _ZN8physgrad29resolve_contact_forces_kernelEPKiPK6float3PKfS4_S6_PS2_iff_param_2,
	.param .u64 .ptr .align 1 _ZN8physgrad29resolve_contact_forces_kernelEPKiPK6float3PKfS4_S6_PS2_iff_param_3,
	.param .u64 .ptr .align 1 _ZN8physgrad29resolve_contact_forces_kernelEPKiPK6float3PKfS4_S6_PS2_iff_param_4,
	.param .u64 .ptr .align 1 _ZN8physgrad29resolve_contact_forces_kernelEPKiPK6float3PKfS4_S6_PS2_iff_param_5,
	.param .u32 _ZN8physgrad29resolve_contact_forces_kernelEPKiPK6float3PKfS4_S6_PS2_iff_param_6,
	.param .f32 _ZN8physgrad29resolve_contact_forces_kernelEPKiPK6float3PKfS4_S6_PS2_iff_param_7,
	.param .f32 _ZN8physgrad29resolve_contact_forces_kernelEPKiPK6float3PKfS4_S6_PS2_iff_param_8
)
{
	.reg .pred 	%p<2>;
	.reg .b32 	%r<9>;
	.reg .b32 	%f<43>;
	.reg .b64 	%rd<24>;

	ld.param.u64 	%rd2, [_ZN8physgrad29resolve_contact_forces_kernelEPKiPK6float3PKfS4_S6_PS2_iff_param_1];
	ld.param.u64 	%rd3, [_ZN8physgrad29resolve_contact_forces_kernelEPKiPK6float3PKfS4_S6_PS2_iff_param_2];
	ld.param.u64 	%rd4, [_ZN8physgrad29resolve_contact_forces_kernelEPKiPK6float3PKfS4_S6_PS2_iff_param_3];
	ld.param.u64 	%rd5, [_ZN8physgrad29resolve_contact_forces_kernelEPKiPK6float3PKfS4_S6_PS2_iff_param_5];
	ld.param.u32 	%r2, [_ZN8physgrad29resolve_contact_forces_kernelEPKiPK6float3PKfS4_S6_PS2_iff_param_6];
	ld.param.f32 	%f1, [_ZN8physgrad29resolve_contact_forces_kernelEPKiPK6float3PKfS4_S6_PS2_iff_param_7];
	ld.param.f32 	%f2, [_ZN8physgrad29resolve_contact_forces_kernelEPKiPK6float3PKfS4_S6_PS2_iff_param_8];
	mov.u32 	%r3, %ctaid.x;
	mov.u32 	%r4, %ntid.x;
	mov.u32 	%r5, %tid.x;
	mad.lo.s32 	%r1, %r3, %r4, %r5;
	setp.ge.s32 	%p1, %r1, %r2;
	@%p1 bra 	$L__BB1_2;
	ld.param.u64 	%rd23, [_ZN8physgrad29resolve_contact_forces_kernelEPKiPK6float3PKfS4_S6_PS2_iff_param_0];
	cvta.to.global.u64 	%rd6, %rd23;
	cvta.to.global.u64 	%rd7, %rd2;
	cvta.to.global.u64 	%rd8, %rd3;
	cvta.to.global.u64 	%rd9, %rd4;
	cvta.to.global.u64 	%rd10, %rd5;
	shl.b32 	%r6, %r1, 1;
	mul.wide.s32 	%rd11, %r6, 4;
	add.s64 	%rd12, %rd6, %rd11;
	ld.global.nc.u32 	%r7, [%rd12];
	ld.global.nc.u32 	%r8, [%rd12+4];
	mul.wide.s32 	%rd13, %r1, 12;
	add.s64 	%rd14, %rd7, %rd13;
	ld.global.nc.f32 	%f3, [%rd14];
	ld.global.nc.f32 	%f4, [%rd14+4];
	ld.global.nc.f32 	%f5, [%rd14+8];
	mul.wide.s32 	%rd15, %r1, 4;
	add.s64 	%rd16, %rd8, %rd15;
	ld.global.nc.f32 	%f6, [%rd16];
	mul.f32 	%f7, %f1, %f3;
	mul.f32 	%f8, %f7, %f6;
	mul.f32 	%f9, %f1, %f4;
	mul.f32 	%f10, %f9, %f6;
	mul.f32 	%f11, %f1, %f5;
	mul.f32 	%f12, %f11, %f6;
	mul.wide.s32 	%rd17, %r7, 12;
	add.s64 	%rd18, %rd9, %rd17;
	ld.global.nc.f32 	%f13, [%rd18];
	mul.wide.s32 	%rd19, %r8, 12;
	add.s64 	%rd20, %rd9, %rd19;
	ld.global.nc.f32 	%f14, [%rd20];
	sub.f32 	%f15, %f13, %f14;
	ld.global.nc.f32 	%f16, [%rd18+4];
	ld.global.nc.f32 	%f17, [%rd20+4];
	sub.f32 	%f18, %f16, %f17;
	ld.global.nc.f32 	%f19, [%rd18+8];
	ld.global.nc.f32 	%f20, [%rd20+8];
	sub.f32 	%f21, %f19, %f20;
	mul.f32 	%f22, %f4, %f18;
	fma.rn.f32 	%f23, %f3, %f15, %f22;
	fma.rn.f32 	%f24, %f5, %f21, %f23;
	mul.f32 	%f25, %f2, %f3;
	mul.f32 	%f26, %f25, %f24;
	mul.f32 	%f27, %f2, %f4;
	mul.f32 	%f28, %f27, %f24;
	mul.f32 	%f29, %f2, %f5;
	mul.f32 	%f30, %f29, %f24;
	sub.f32 	%f31, %f8, %f26;
	sub.f32 	%f32, %f10, %f28;
	sub.f32 	%f33, %f12, %f30;
	add.s64 	%rd21, %rd10, %rd17;
	atom.global.add.f32 	%f34, [%rd21], %f31;
	atom.global.add.f32 	%f35, [%rd21+4], %f32;
	atom.global.add.f32 	%f36, [%rd21+8], %f33;
	add.s64 	%rd22, %rd10, %rd19;
	neg.f32 	%f37, %f31;
	atom.global.add.f32 	%f38, [%rd22], %f37;
	neg.f32 	%f39, %f32;
	atom.global.add.f32 	%f40, [%rd22+4], %f39;
	neg.f32 	%f41, %f33;
	atom.global.add.f32 	%f42, [%rd22+8], %f41;
$L__BB1_2:
	ret;

}
	// .globl	_ZN8physgrad32calculate_friction_forces_kernelEPKiPK6float3S4_PKfPS2_if
.visible .entry _ZN8physgrad32calculate_friction_forces_kernelEPKiPK6float3S4_PKfPS2_if(
	.param .u64 .ptr .align 1 _ZN8physgrad32calculate_friction_forces_kernelEPKiPK6float3S4_PKfPS2_if_param_0,
	.param .u64 .ptr .align 1 _ZN8physgrad32calculate_friction_forces_kernelEPKiPK6float3S4_PKfPS2_if_param_1,
	.param .u64 .ptr .align 1 _ZN8physgrad32calculate_friction_forces_kernelEPKiPK6float3S4_PKfPS2_if_param_2,
	.param .u64 .ptr .align 1 _ZN8physgrad32calculate_friction_forces_kernelEPKiPK6float3S4_PKfPS2_if_param_3,
	.param .u64 .ptr .align 1 _ZN8physgrad32calculate_friction_forces_kernelEPKiPK6float3S4_PKfPS2_if_param_4,
	.param .u32 _ZN8physgrad32calculate_friction_forces_kernelEPKiPK6float3S4_PKfPS2_if_param_5,
	.param .f32 _ZN8physgrad32calculate_friction_forces_kernelEPKiPK6float3S4_PKfPS2_if_param_6
)
{
	.reg .pred 	%p<3>;
	.reg .b32 	%r<9>;
	.reg .b32 	%f<57>;
	.reg .b64 	%rd<27>;

	ld.param.u64 	%rd1, [_ZN8physgrad32calculate_friction_forces_kernelEPKiPK6float3S4_PKfPS2_if_param_0];
	ld.param.u64 	%rd2, [_ZN8physgrad32calculate_friction_forces_kernelEPKiPK6float3S4_PKfPS2_if_param_1];
	ld.param.u64 	%rd3, [_ZN8physgrad32calculate_friction_forces_kernelEPKiPK6float3S4_PKfPS2_if_param_2];
	ld.param.u64 	%rd4, [_ZN8physgrad32calculate_friction_forces_kernelEPKiPK6float3S4_PKfPS2_if_param_3];
	ld.param.u64 	%rd5, [_ZN8physgrad32calculate_friction_forces_kernelEPKiPK6float3S4_PKfPS2_if_param_4];
	ld.param.u32 	%r4, [_ZN8physgrad32calculate_friction_forces_kernelEPKiPK6float3S4_PKfPS2_if_param_5];
	ld.param.f32 	%f5, [_ZN8physgrad32calculate_friction_forces_kernelEPKiPK6float3S4_PKfPS2_if_param_6];
	mov.u32 	%r5, %ctaid.x;
	mov.u32 	%r6, %ntid.x;
	mov.u32 	%r7, %tid.x;
	mad.lo.s32 	%r1, %r5, %r6, %r7;
	setp.ge.s32 	%p1, %r1, %r4;
	@%p1 bra 	$L__BB2_3;
	cvta.to.global.u64 	%rd6, %rd1;
	cvta.to.global.u64 	%rd7, %rd2;
	cvta.to.global.u64 	%rd8, %rd3;
	shl.b32 	%r8, %r1, 1;
	mul.wide.s32 	%rd9, %r8, 4;
	add.s64 	%rd10, %rd6, %rd9;
	ld.global.nc.u32 	%r2, [%rd10];
	ld.global.nc.u32 	%r3, [%rd10+4];
	mul.wide.s32 	%rd11, %r1, 12;
	add.s64 	%rd12, %rd7, %rd11;
	ld.global.nc.f32 	%f6, [%rd12];
	ld.global.nc.f32 	%f7, [%rd12+4];
	ld.global.nc.f32 	%f8, [%rd12+8];
	mul.wide.s32 	%rd13, %r2, 12;
	add.s64 	%rd14, %rd8, %rd13;
	ld.global.nc.f32 	%f9, [%rd14];
	mul.wide.s32 	%rd15, %r3, 12;
	add.s64 	%rd16, %rd8, %rd15;
	ld.global.nc.f32 	%f10, [%rd16];
	sub.f32 	%f11, %f9, %f10;
	ld.global.nc.f32 	%f12, [%rd14+4];
	ld.global.nc.f32 	%f13, [%rd16+4];
	sub.f32 	%f14, %f12, %f13;
	ld.global.nc.f32 	%f15, [%rd14+8];
	ld.global.nc.f32 	%f16, [%rd16+8];
	sub.f32 	%f17, %f15, %f16;
	mul.f32 	%f18, %f7, %f14;
	fma.rn.f32 	%f19, %f6, %f11, %f18;
	fma.rn.f32 	%f20, %f8, %f17, %f19;
	mul.f32 	%f21, %f6, %f20;
	sub.f32 	%f1, %f11, %f21;
	mul.f32 	%f22, %f7, %f20;
	sub.f32 	%f2, %f14, %f22;
	mul.f32 	%f23, %f8, %f20;
	sub.f32 	%f3, %f17, %f23;
	mul.f32 	%f24, %f2, %f2;
	fma.rn.f32 	%f25, %f1, %f1, %f24;
	fma.rn.f32 	%f26, %f3, %f3, %f25;
	sqrt.rn.f32 	%f4, %f26;
	setp.leu.f32 	%p2, %f4, 0f2EDBE6FF;
	@%p2 bra 	$L__BB2_3;
	cvta.to.global.u64 	%rd17, %rd5;
	cvta.to.global.u64 	%rd18, %rd4;
	mul.f32 	%f27, %f5, 0f447A0000;
	neg.f32 	%f28, %f1;
	div.rn.f32 	%f29, %f28, %f4;
	mul.f32 	%f30, %f27, %f29;
	neg.f32 	%f31, %f2;
	div.rn.f32 	%f32, %f31, %f4;
	mul.f32 	%f33, %f27, %f32;
	neg.f32 	%f34, %f3;
	div.rn.f32 	%f35, %f34, %f4;
	mul.f32 	%f36, %f27, %f35;
	mul.wide.s32 	%rd19, %r3, 4;
	add.s64 	%rd20, %rd18, %rd19;
	ld.global.nc.f32 	%f37, [%rd20];
	mul.wide.s32 	%rd21, %r2, 4;
	add.s64 	%rd22, %rd18, %rd21;
	ld.global.nc.f32 	%f38, [%rd22];
	add.f32 	%f39, %f37, %f38;
	div.rn.f32 	%f40, %f37, %f39;
	div.rn.f32 	%f41, %f38, %f39;
	add.s64 	%rd24, %rd17, %rd13;
	mul.f32 	%f42, %f30, %f40;
	atom.global.add.f32 	%f43, [%rd24], %f42;
	mul.f32 	%f44, %f33, %f40;
	atom.global.add.f32 	%f45, [%rd24+4], %f44;
	mul.f32 	%f46, %f36, %f40;
	atom.global.add.f32 	%f47, [%rd24+8], %f46;
	add.s64 	%rd26, %rd17, %rd15;
	neg.f32 	%f48, %f30;
	mul.f32 	%f49, %f41, %f48;
	atom.global.add.f32 	%f50, [%rd26], %f49;
	neg.f32 	%f51, %f33;
	mul.f32 	%f52, %f41, %f51;
	atom.global.add.f32 	%f53, [%rd26+4], %f52;
	neg.f32 	%f54, %f36;
	mul.f32 	%f55, %f41, %f54;
	atom.global.add.f32 	%f56, [%rd26+8], %f55;
$L__BB2_3:
	ret;

}
	// .globl	_ZN8physgrad19spatial_hash_kernelEPK6float3PKfPiS5_if
.visible .entry _ZN8physgrad19spatial_hash_kernelEPK6float3PKfPiS5_if(
	.param .u64 .ptr .align 1 _ZN8physgrad19spatial_hash_kernelEPK6float3PKfPiS5_if_param_0,
	.param .u64 .ptr .align 1 _ZN8physgrad19spatial_hash_kernelEPK6float3PKfPiS5_if_param_1,
	.param .u64 .ptr .align 1 _ZN8physgrad19spatial_hash_kernelEPK6float3PKfPiS5_if_param_2,
	.param .u64 .ptr .align 1 _ZN8physgrad19spatial_hash_kernelEPK6float3PKfPiS5_if_param_3,
	.param .u32 _ZN8physgrad19spatial_hash_kernelEPK6float3PKfPiS5_if_param_4,
	.param .f32 _ZN8physgrad19spatial_hash_kernelEPK6float3PKfPiS5_if_param_5
)
{
	.reg .pred 	%p<2>;
	.reg .b32 	%r<21>;
	.reg .b32 	%f<11>;
	.reg .b64 	%rd<12>;

	ld.param.u64 	%rd1, [_ZN8physgrad19spatial_hash_kernelEPK6float3PKfPiS5_if_param_0];
	ld.param.u64 	%rd2, [_ZN8physgrad19spatial_hash_kernelEPK6float3PKfPiS5_if_param_2];
	ld.param.u64 	%rd3, [_ZN8physgrad19spatial_hash_kernelEPK6float3PKfPiS5_if_param_3];
	ld.param.u32 	%r2, [_ZN8physgrad19spatial_hash_kernelEPK6float3PKfPiS5_if_param_4];
	ld.param.f32 	%f1, [_ZN8physgrad19spatial_hash_kernelEPK6float3PKfPiS5_if_param_5];
	mov.u32 	%r3, %ctaid.x;
	mov.u32 	%r4, %ntid.x;
	mov.u32 	%r5, %tid.x;
	mad.lo.s32 	%r1, %r3, %r4, %r5;
	setp.ge.s32 	%p1, %r1, %r2;
	@%p1 bra 	$L__BB3_2;
	cvta.to.global.u64 	%rd4, %rd1;
	cvta.to.global.u64 	%rd5, %rd2;
	cvta.to.global.u64 	%rd6, %rd3;
	mul.wide.s32 	%rd7, %r1, 12;
	add.s64 	%rd8, %rd4, %rd7;
	ld.global.nc.f32 	%f2, [%rd8];
	ld.global.nc.f32 	%f3, [%rd8+4];
	ld.global.nc.f32 	%f4, [%rd8+8];
	div.rn.f32 	%f5, %f2, %f1;
	cvt.rmi.f32.f32 	%f6, %f5;
	cvt.rzi.s32.f32 	%r6, %f6;
	div.rn.f32 	%f7, %f3, %f1;
	cvt.rmi.f32.f32 	%f8, %f7;
	cvt.rzi.s32.f32 	%r7, %f8;
	div.rn.f32 	%f9, %f4, %f1;
	cvt.rmi.f32.f32 	%f10, %f9;
	cvt.rzi.s32.f32 	%r8, %f10;
	mul.lo.s32 	%r9, %r6, 73856093;
	mul.lo.s32 	%r10, %r7, 19349663;
	xor.b32  	%r11, %r10, %r9;
	mul.lo.s32 	%r12, %r8, 83492791;
	xor.b32  	%r13, %r11, %r12;
	mul.hi.s32 	%r14, %r13, 1125899907;
	shr.u32 	%r15, %r14, 31;
	shr.s32 	%r16, %r14, 18;
	add.s32 	%r17, %r16, %r15;
	mul.lo.s32 	%r18, %r17, 1000000;
	sub.s32 	%r19, %r13, %r18;
	abs.s32 	%r20, %r19;
	mul.wide.s32 	%rd9, %r1, 4;
	add.s64 	%rd10, %rd5, %rd9;
	st.global.u32 	[%rd10], %r20;
	add.s64 	%rd11, %rd6, %rd9;
	st.global.u32 	[%rd11], %r1;
$L__BB3_2:
	ret;

}
	// .globl	_ZN8physgrad34project_contact_constraints_kernelEPKiPK6float3PKfPS2_S6_if
.visible .entry _ZN8physgrad34project_contact_constraints_kernelEPKiPK6float3PKfPS2_S6_if(
	.param .u64 .ptr .align 1 _ZN8physgrad34project_contact_constraints_kernelEPKiPK6float3PKfPS2_S6_if_param_0,
	.param .u64 .ptr .align 1 _ZN8physgrad34project_contact_constraints_kernelEPKiPK6float3PKfPS2_S6_if_param_1,
	.param .u64 .ptr .align 1 _ZN8physgrad34project_contact_constraints_kernelEPKiPK6float3PKfPS2_S6_if_param_2,
	.param .u64 .ptr .align 1 _ZN8physgrad34project_contact_constraints_kernelEPKiPK6float3PKfPS2_S6_if_param_3,
	.param .u64 .ptr .align 1 _ZN8physgrad34project_contact_constraints_kernelEPKiPK6float3PKfPS2_S6_if_param_4,
	.param .u32 _ZN8physgrad34project_contact_constraints_kernelEPKiPK6float3PKfPS2_S6_if_param_5,
	.param .f32 _ZN8physgrad34project_contact_constraints_kernelEPKiPK6float3PKfPS2_S6_if_param_6
)
{
	.reg .pred 	%p<3>;
	.reg .b32 	%r<9>;
	.reg .b32 	%f<38>;
	.reg .b64 	%rd<25>;

	ld.param.u64 	%rd3, [_ZN8physgrad34project_contact_constraints_kernelEPKiPK6float3PKfPS2_S6_if_param_0];
	ld.param.u64 	%rd4, [_ZN8physgrad34project_contact_constraints_kernelEPKiPK6float3PKfPS2_S6_if_param_1];
	ld.param.u64 	%rd5, [_ZN8physgrad34project_contact_constraints_kernelEPKiPK6float3PKfPS2_S6_if_param_2];
	ld.param.u64 	%rd6, [_ZN8physgrad34project_contact_constraints_kernelEPKiPK6float3PKfPS2_S6_if_param_3];
	ld.param.u64 	%rd7, [_ZN8physgrad34project_contact_constraints_kernelEPKiPK6float3PKfPS2_S6_if_param_4];
	ld.param.u32 	%r2, [_ZN8physgrad34project_contact_constraints_kernelEPKiPK6float3PKfPS2_S6_if_param_5];
	ld.param.f32 	%f2, [_ZN8physgrad34project_contact_constraints_kernelEPKiPK6float3PKfPS2_S6_if_param_6];
	mov.u32 	%r3, %ctaid.x;
	mov.u32 	%r4, %ntid.x;
	mov.u32 	%r5, %tid.x;
	mad.lo.s32 	%r1, %r3, %r4, %r5;
	setp.ge.s32 	%p1, %r1, %r2;
	@%p1 bra 	$L__BB4_3;
	cvta.to.global.u64 	%rd8, %rd3;
	cvta.to.global.u64 	%rd9, %rd4;
	cvta.to.global.u64 	%rd10, %rd5;
	shl.b32 	%r6, %r1, 1;
	mul.wide.s32 	%rd11, %r6, 4;
	add.s64 	%rd1, %rd8, %rd11;
	mul.wide.s32 	%rd12, %r1, 12;
	add.s64 	%rd2, %rd9, %rd12;
	mul.wide.s32 	%rd13, %r1, 4;
	add.s64 	%rd14, %rd10, %rd13;
	ld.global.nc.f32 	%f1, [%rd14];
	setp.leu.f32 	%p2, %f1, 0f00000000;
	@%p2 bra 	$L__BB4_3;
	cvta.to.global.u64 	%rd15, %rd6;
	cvta.to.global.u64 	%rd16, %rd7;
	ld.global.nc.f32 	%f3, [%rd2+8];
	ld.global.nc.f32 	%f4, [%rd2+4];
	ld.global.nc.f32 	%f5, [%rd2];
	ld.global.nc.u32 	%r7, [%rd1+4];
	ld.global.nc.u32 	%r8, [%rd1];
	mul.wide.s32 	%rd17, %r8, 4;
	add.s64 	%rd18, %rd16, %rd17;
	ld.global.nc.f32 	%f6, [%rd18];
	mul.wide.s32 	%rd19, %r7, 4;
	add.s64 	%rd20, %rd16, %rd19;
	ld.global.nc.f32 	%f7, [%rd20];
	add.f32 	%f8, %f6, %f7;
	fma.rn.f32 	%f9, %f2, %f8, 0f2EDBE6FF;
	div.rn.f32 	%f10, %f1, %f9;
	mul.f32 	%f11, %f5, %f10;
	mul.f32 	%f12, %f7, %f11;
	div.rn.f32 	%f13, %f12, %f8;
	mul.f32 	%f14, %f4, %f10;
	mul.f32 	%f15, %f7, %f14;
	div.rn.f32 	%f16, %f15, %f8;
	mul.f32 	%f17, %f3, %f10;
	mul.f32 	%f18, %f7, %f17;
	div.rn.f32 	%f19, %f18, %f8;
	neg.f32 	%f20, %f5;
	mul.f32 	%f21, %f10, %f20;
	mul.f32 	%f22, %f6, %f21;
	div.rn.f32 	%f23, %f22, %f8;
	neg.f32 	%f24, %f4;
	mul.f32 	%f25, %f10, %f24;
	mul.f32 	%f26, %f6, %f25;
	div.rn.f32 	%f27, %f26, %f8;
	neg.f32 	%f28, %f3;
	mul.f32 	%f29, %f10, %f28;
	mul.f32 	%f30, %f6, %f29;
	div.rn.f32 	%f31, %f30, %f8;
	mul.wide.s32 	%rd21, %r8, 12;
	add.s64 	%rd22, %rd15, %rd21;
	atom.global.add.f32 	%f32, [%rd22], %f13;
	atom.global.add.f32 	%f33, [%rd22+4], %f16;
	atom.global.add.f32 	%f34, [%rd22+8], %f19;
	mul.wide.s32 	%rd23, %r7, 12;
	add.s64 	%rd24, %rd15, %rd23;
	atom.global.add.f32 	%f35, [%rd24], %f23;
	atom.global.add.f32 	%f36, [%rd24+4], %f27;
	atom.global.add.f32 	%f37, [%rd24+8], %f31;
$L__BB4_3:
	ret;

}


// ===== COMPILED SASS (sm_100) =====

	.target	sm_100

	.elftype	@"ET_EXEC"


//--------------------- .note.nv.tkinfo           --------------------------
	.section	.note.nv.tkinfo,"",@"SHT_NOTE"
	.sectionflags	@"SHF_NOTE_NV_TKINFO"
	.tkinfo
        /*0018*/ 	.word	0x00000002
        /*0030*/ 	.string	""
        /*0030*/ 	.string	"ptxas"
        /*0030*/ 	.string	"Cuda compilation tools, release 13.0, V13.0.88"
        /*0030*/ 	.string	"Build cuda_13.0.r13.0/compiler.36424714_0"
        /*0030*/ 	.string	"-arch sm_100 -m 64 "



//--------------------- .note.nv.cuinfo           --------------------------
	.section	.note.nv.cuinfo,"",@"SHT_NOTE"
	.sectionflags	@"SHF_NOTE_NV_CUINFO"
        /*0018*/ 	.short	0x0002
        /*001a*/ 	.short	0x0064
        /*001c*/ 	.short	0x0082
	.zero		2


//--------------------- .nv.info                  --------------------------
	.section	.nv.info,"",@"SHT_CUDA_INFO"
	.align	4


	//----- nvinfo : EIATTR_REGCOUNT
	.align		4
        /*0000*/ 	.byte	0x04, 0x2f
        /*0002*/ 	.short	(.L_1 - .L_0)
	.align		4
.L_0:
        /*0004*/ 	.word	index@(_ZN8physgrad29detect_sphere_contacts_kernelEPK6float3PKfS2_PiPS0_PfS5_if)
        /*0008*/ 	.word	0x00000024


	//----- nvinfo : EIATTR_FRAME_SIZE
	.align		4
.L_1:
        /*000c*/ 	.byte	0x04, 0x11
        /*000e*/ 	.short	(.L_3 - .L_2)
	.align		4
.L_2:
        /*0010*/ 	.word	index@($__internal_5_$__cuda_sm3x_div_rn_noftz_f32_slowpath)
        /*0014*/ 	.word	0x00000000


	//----- nvinfo : EIATTR_FRAME_SIZE
	.align		4
.L_3:
        /*0018*/ 	.byte	0x04, 0x11
        /*001a*/ 	.short	(.L_5 - .L_4)
	.align		4
.L_4:
        /*001c*/ 	.word	index@($__internal_4_$__cuda_sm20_sqrt_rn_f32_slowpath)
        /*0020*/ 	.word	0x00000000


	//----- nvinfo : EIATTR_FRAME_SIZE
	.align		4
.L_5:
        /*0024*/ 	.byte	0x04, 0x11
        /*0026*/ 	.short	(.L_7 - .L_6)
	.align		4
.L_6:
        /*0028*/ 	.word	index@(_ZN8physgrad29detect_sphere_contacts_kernelEPK6float3PKfS2_PiPS0_PfS5_if)
        /*002c*/ 	.word	0x00000000


	//----- nvinfo : EIATTR_REGCOUNT
	.align		4
.L_7:
        /*0030*/ 	.byte	0x04, 0x2f
        /*0032*/ 	.short	(.L_9 - .L_8)
	.align		4
.L_8:
        /*0034*/ 	.word	index@(_ZN8physgrad29resolve_contact_forces_kernelEPKiPK6float3PKfS4_S6_PS2_iff)
        /*0038*/ 	.word	0x00000019


	//----- nvinfo : EIATTR_FRAME_SIZE
	.align		4
.L_9:
        /*003c*/ 	.byte	0x04, 0x11
        /*003e*/ 	.short	(.L_11 - .L_10)
	.align		4
.L_10:
        /*0040*/ 	.word	index@(_ZN8physgrad29resolve_contact_forces_kernelEPKiPK6float3PKfS4_S6_PS2_iff)
        /*0044*/ 	.word	0x00000000


	//----- nvinfo : EIATTR_REGCOUNT
	.align		4
.L_11:
        /*0048*/ 	.byte	0x04, 0x2f
        /*004a*/ 	.short	(.L_13 - .L_12)
	.align		4
.L_12:
        /*004c*/ 	.word	index@(_ZN8physgrad32calculate_friction_forces_kernelEPKiPK6float3S4_PKfPS2_if)
        /*0050*/ 	.word	0x00000015


	//----- nvinfo : EIATTR_FRAME_SIZE
	.align		4
.L_13:
        /*0054*/ 	.byte	0x04, 0x11
        /*0056*/ 	.short	(.L_15 - .L_14)
	.align		4
.L_14:
        /*0058*/ 	.word	index@($__internal_3_$__cuda_sm3x_div_rn_noftz_f32_slowpath)
        /*005c*/ 	.word	0x00000000


	//----- nvinfo : EIATTR_FRAME_SIZE
	.align		4
.L_15:
        /*0060*/ 	.byte	0x04, 0x11
        /*0062*/ 	.short	(.L_17 - .L_16)
	.align		4
.L_16:
        /*0064*/ 	.word	index@($__internal_2_$__cuda_sm20_sqrt_rn_f32_slowpath)
        /*0068*/ 	.word	0x00000000


	//----- nvinfo : EIATTR_FRAME_SIZE
	.align		4
.L_17:
        /*006c*/ 	.byte	0x04, 0x11
        /*006e*/ 	.short	(.L_19 - .L_18)
	.align		4
.L_18:
        /*0070*/ 	.word	index@(_ZN8physgrad32calculate_friction_forces_kernelEPKiPK6float3S4_PKfPS2_if)
        /*0074*/ 	.word	0x00000000


	//----- nvinfo : EIATTR_REGCOUNT
	.align		4
.L_19:
        /*0078*/ 	.byte	0x04, 0x2f
        /*007a*/ 	.short	(.L_21 - .L_20)
	.align		4
.L_20:
        /*007c*/ 	.word	index@(_ZN8physgrad19spatial_hash_kernelEPK6float3PKfPiS5_if)
        /*0080*/ 	.word	0x00000014


	//----- nvinfo : EIATTR_FRAME_SIZE
	.align		4
.L_21:
        /*0084*/ 	.byte	0x04, 0x11
        /*0086*/ 	.short	(.L_23 - .L_22)
	.align		4
.L_22:
        /*0088*/ 	.word	index@($__internal_1_$__cuda_sm3x_div_rn_noftz_f32_slowpath)
        /*008c*/ 	.word	0x00000000


	//----- nvinfo : EIATTR_FRAME_SIZE
	.align		4
.L_23:
        /*0090*/ 	.byte	0x04, 0x11
        /*0092*/ 	.short	(.L_25 - .L_24)
	.align		4
.L_24:
        /*0094*/ 	.word	index@(_ZN8physgrad19spatial_hash_kernelEPK6float3PKfPiS5_if)
        /*0098*/ 	.word	0x00000000


	//----- nvinfo : EIATTR_REGCOUNT
	.align		4
.L_25:
        /*009c*/ 	.byte	0x04, 0x2f
        /*009e*/ 	.short	(.L_27 - .L_26)
	.align		4
.L_26:
        /*00a0*/ 	.word	index@(_ZN8physgrad34project_contact_constraints_kernelEPKiPK6float3PKfPS2_S6_if)
        /*00a4*/ 	.word	0x0000001a


	//----- nvinfo : EIATTR_FRAME_SIZE
	.align		4
.L_27:
        /*00a8*/ 	.byte	0x04, 0x11
        /*00aa*/ 	.short	(.L_29 - .L_28)
	.align		4
.L_28:
        /*00ac*/ 	.word	index@($__internal_0_$__cuda_sm3x_div_rn_noftz_f32_slowpath)
        /*00b0*/ 	.word	0x00000000


	//----- nvinfo : EIATTR_FRAME_SIZE
	.align		4
.L_29:
        /*00b4*/ 	.byte	0x04, 0x11
        /*00b6*/ 	.short	(.L_31 - .L_30)
	.align		4
.L_30:
        /*00b8*/ 	.word	index@(_ZN8physgrad34project_contact_constraints_kernelEPKiPK6float3PKfPS2_S6_if)
        /*00bc*/ 	.word	0x00000000


	//----- nvinfo : EIATTR_MIN_STACK_SIZE
	.align		4
.L_31:
        /*00c0*/ 	.byte	0x04, 0x12
        /*00c2*/ 	.short	(.L_33 - .L_32)
	.align		4
.L_32:
        /*00c4*/ 	.word	index@(_ZN8physgrad34project_contact_constraints_kernelEPKiPK6float3PKfPS2_S6_if)
        /*00c8*/ 	.word	0x00000000


	//----- nvinfo : EIATTR_MIN_STACK_SIZE
	.align		4
.L_33:
        /*00cc*/ 	.byte	0x04, 0x12
        /*00ce*/ 	.short	(.L_35 - .L_34)
	.align		4
.L_34:
        /*00d0*/ 	.word	index@(_ZN8physgrad19spatial_hash_kernelEPK6float3PKfPiS5_if)
        /*00d4*/ 	.word	0x00000000


	//----- nvinfo : EIATTR_MIN_STACK_SIZE
	.align		4
.L_35:
        /*00d8*/ 	.byte	0x04, 0x12
        /*00da*/ 	.short	(.L_37 - .L_36)
	.align		4
.L_36:
        /*00dc*/ 	.word	index@(_ZN8physgrad32calculate_friction_forces_kernelEPKiPK6float3S4_PKfPS2_if)
        /*00e0*/ 	.word	0x00000000


	//----- nvinfo : EIATTR_MIN_STACK_SIZE
	.align		4
.L_37:
        /*00e4*/ 	.byte	0x04, 0x12
        /*00e6*/ 	.short	(.L_39 - .L_38)
	.align		4
.L_38:
        /*00e8*/ 	.word	index@(_ZN8physgrad29resolve_contact_forces_kernelEPKiPK6float3PKfS4_S6_PS2_iff)
        /*00ec*/ 	.word	0x00000000


	//----- nvinfo : EIATTR_MIN_STACK_SIZE
	.align		4
.L_39:
        /*00f0*/ 	.byte	0x04, 0x12
        /*00f2*/ 	.short	(.L_41 - .L_40)
	.align		4
.L_40:
        /*00f4*/ 	.word	index@(_ZN8physgrad29detect_sphere_contacts_kernelEPK6float3PKfS2_PiPS0_PfS5_if)
        /*00f8*/ 	.word	0x00000000
.L_41:


//--------------------- .nv.compat                --------------------------
	.section	.nv.compat,"",@"SHT_CUDA_COMPAT_INFO"
	.align	4
        /*0000*/ 	.byte	0x02, 0x09, 0x00, 0x00, 0x02, 0x02, 0x01, 0x00, 0x02, 0x05, 0x05, 0x00, 0x03, 0x07, 0x01, 0x01
        /*0010*/ 	.byte	0x02, 0x03, 0x00, 0x00, 0x02, 0x06, 0x01, 0x00, 0x04, 0x0b, 0x08, 0x00, 0x01, 0x00, 0x00, 0x00
        /*0020*/ 	.byte	0x00, 0x00, 0x00, 0x00


//--------------------- .nv.info._ZN8physgrad34project_contact_constraints_kernelEPKiPK6float3PKfPS2_S6_if --------------------------
	.section	.nv.info._ZN8physgrad34project_contact_constraints_kernelEPKiPK6float3PKfPS2_S6_if,"",@"SHT_CUDA_INFO"
	.sectionflags	@""
	.align	4


	//----- nvinfo : EIATTR_CUDA_API_VERSION
	.align		4
        /*0000*/ 	.byte	0x04, 0x37
        /*0002*/ 	.short	(.L_43 - .L_42)
.L_42:
        /*0004*/ 	.word	0x00000082


	//----- nvinfo : EIATTR_KPARAM_INFO
	.align		4
.L_43:
        /*0008*/ 	.byte	0x04, 0x17
        /*000a*/ 	.short	(.L_45 - .L_44)
.L_44:
        /*000c*/ 	.word	0x00000000
        /*0010*/ 	.short	0x0006
        /*0012*/ 	.short	0x002c
        /*0014*/ 	.byte	0x00, 0xf0, 0x11, 0x00


	//----- nvinfo : EIATTR_KPARAM_INFO
	.align		4
.L_45:
        /*0018*/ 	.byte	0x04, 0x17
        /*001a*/ 	.short	(.L_47 - .L_46)
.L_46:
        /*001c*/ 	.word	0x00000000
        /*0020*/ 	.short	0x0005
        /*0022*/ 	.short	0x0028
        /*0024*/ 	.byte	0x00, 0xf0, 0x11, 0x00


	//----- nvinfo : EIATTR_KPARAM_INFO
	.align		4
.L_47:
        /*0028*/ 	.byte	0x04, 0x17
        /*002a*/ 	.short	(.L_49 - .L_48)
.L_48:
        /*002c*/ 	.word	0x00000000
        /*0030*/ 	.short	0x0004
        /*0032*/ 	.short	0x0020
        /*0034*/ 	.byte	0x00, 0xf5, 0x21, 0x00


	//----- nvinfo : EIATTR_KPARAM_INFO
	.align		4
.L_49:
        /*0038*/ 	.byte	0x04, 0x17
        /*003a*/ 	.short	(.L_51 - .L_50)
.L_50:
        /*003c*/ 	.word	0x00000000
        /*0040*/ 	.short	0x0003
        /*0042*/ 	.short	0x0018
        /*0044*/ 	.byte	0x00, 0xf5, 0x21, 0x00


	//----- nvinfo : EIATTR_KPARAM_INFO
	.align		4
.L_51:
        /*0048*/ 	.byte	0x04, 0x17
        /*004a*/ 	.short	(.L_53 - .L_52)
.L_52:
        /*004c*/ 	.word	0x00000000
        /*0050*/ 	.short	0x0002
        /*0052*/ 	.short	0x0010
        /*0054*/ 	.byte	0x00, 0xf5, 0x21, 0x00


	//----- nvinfo : EIATTR_KPARAM_INFO
	.align		4
.L_53:
        /*0058*/ 	.byte	0x04, 0x17
        /*005a*/ 	.short	(.L_55 - .L_54)
.L_54:
        /*005c*/ 	.word	0x00000000
        /*0060*/ 	.short	0x0001
        /*0062*/ 	.short	0x0008
        /*0064*/ 	.byte	0x00, 0xf5, 0x21, 0x00


	//----- nvinfo : EIATTR_KPARAM_INFO
	.align		4
.L_55:
        /*0068*/ 	.byte	0x04, 0x17
        /*006a*/ 	.short	(.L_57 - .L_56)
.L_56:
        /*006c*/ 	.word	0x00000000
        /*0070*/ 	.short	0x0000
        /*0072*/ 	.short	0x0000
        /*0074*/ 	.byte	0x00, 0xf5, 0x21, 0x00


	//----- nvinfo : EIATTR_SPARSE_MMA_MASK
	.align		4
.L_57:
        /*0078*/ 	.byte	0x03, 0x50
        /*007a*/ 	.short	0x0000


	//----- nvinfo : EIATTR_MAXREG_COUNT
	.align		4
        /*007c*/ 	.byte	0x03, 0x1b
        /*007e*/ 	.short	0x00ff


	//----- nvinfo : EIATTR_MERCURY_ISA_VERSION
	.align		4
        /*0080*/ 	.byte	0x03, 0x5f
        /*0082*/ 	.short	0x0101


	//----- nvinfo : EIATTR_VRC_CTA_INIT_COUNT
	.align		4
        /*0084*/ 	.byte	0x02, 0x4a
	.zero		1
	.zero		1


	//----- nvinfo : EIATTR_EXIT_INSTR_OFFSETS
	.align		4
        /*0088*/ 	.byte	0x04, 0x1c
        /*008a*/ 	.short	(.L_59 - .L_58)


	//   ....[0]....
.L_58:
        /*008c*/ 	.word	0x00000070


	//   ....[1]....
        /*0090*/ 	.word	0x00000100


	//   ....[2]....
        /*0094*/ 	.word	0x000009b0


	//----- nvinfo : EIATTR_CRS_STACK_SIZE
	.align		4
.L_59:
        /*0098*/ 	.byte	0x04, 0x1e
        /*009a*/ 	.short	(.L_61 - .L_60)
.L_60:
        /*009c*/ 	.word	0x00000000


	//----- nvinfo : EIATTR_CBANK_PARAM_SIZE
	.align		4
.L_61:
        /*00a0*/ 	.byte	0x03, 0x19
        /*00a2*/ 	.short	0x0030


	//----- nvinfo : EIATTR_PARAM_CBANK
	.align		4
        /*00a4*/ 	.byte	0x04, 0x0a
        /*00a6*/ 	.short	(.L_63 - .L_62)
	.align		4
.L_62:
        /*00a8*/ 	.word	index@(.nv.constant0._ZN8physgrad34project_contact_constraints_kernelEPKiPK6float3PKfPS2_S6_if)
        /*00ac*/ 	.short	0x0380
        /*00ae*/ 	.short	0x0030


	//----- nvinfo : EIATTR_SW_WAR
	.align		4
.L_63:
        /*00b0*/ 	.byte	0x04, 0x36
        /*00b2*/ 	.short	(.L_65 - .L_64)
.L_64:
        /*00b4*/ 	.word	0x00000008
.L_65:


//--------------------- .nv.info._ZN8physgrad19spatial_hash_kernelEPK6float3PKfPiS5_if --------------------------
	.section	.nv.info._ZN8physgrad19spatial_hash_kernelEPK6float3PKfPiS5_if,"",@"SHT_CUDA_INFO"
	.sectionflags	@""
	.align	4


	//----- nvinfo : EIATTR_CUDA_API_VERSION
	.align		4
        /*0000*/ 	.byte	0x04, 0x37
        /*0002*/ 	.short	(.L_67 - .L_66)
.L_66:
        /*0004*/ 	.word	0x00000082


	//----- nvinfo : EIATTR_KPARAM_INFO
	.align		4
.L_67:
        /*0008*/ 	.byte	0x04, 0x17
        /*000a*/ 	.short	(.L_69 - .L_68)
.L_68:
        /*000c*/ 	.word	0x00000000
        /*0010*/ 	.short	0x0005
        /*0012*/ 	.short	0x0024
        /*0014*/ 	.byte	0x00, 0xf0, 0x11, 0x00


	//----- nvinfo : EIATTR_KPARAM_INFO
	.align		4
.L_69:
        /*0018*/ 	.byte	0x04, 0x17
        /*001a*/ 	.short	(.L_71 - .L_70)
.L_70:
        /*001c*/ 	.word	0x00000000
        /*0020*/ 	.short	0x0004
        /*0022*/ 	.short	0x0020
        /*0024*/ 	.byte	0x00, 0xf0, 0x11, 0x00


	//----- nvinfo : EIATTR_KPARAM_INFO
	.align		4
.L_71:
        /*0028*/ 	.byte	0x04, 0x17
        /*002a*/ 	.short	(.L_73 - .L_72)
.L_72:
        /*002c*/ 	.word	0x00000000
        /*0030*/ 	.short	0x0003
        /*0032*/ 	.short	0x0018
        /*0034*/ 	.byte	0x00, 0xf5, 0x21, 0x00


	//----- nvinfo : EIATTR_KPARAM_INFO
	.align		4
.L_73:
        /*0038*/ 	.byte	0x04, 0x17
        /*003a*/ 	.short	(.L_75 - .L_74)
.L_74:
        /*003c*/ 	.word	0x00000000
        /*0040*/ 	.short	0x0002
        /*0042*/ 	.short	0x0010
        /*0044*/ 	.byte	0x00, 0xf5, 0x21, 0x00


	//----- nvinfo : EIATTR_KPARAM_INFO
	.align		4
.L_75:
        /*0048*/ 	.byte	0x04, 0x17
        /*004a*/ 	.short	(.L_77 - .L_76)
.L_76:
        /*004c*/ 	.word	0x00000000
        /*0050*/ 	.short	0x0001
        /*0052*/ 	.short	0x0008
        /*0054*/ 	.byte	0x00, 0xf5, 0x21, 0x00


	//----- nvinfo : EIATTR_KPARAM_INFO
	.align		4
.L_77:
        /*0058*/ 	.byte	0x04, 0x17
        /*005a*/ 	.short	(.L_79 - .L_78)
.L_78:
        /*005c*/ 	.word	0x00000000
        /*0060*/ 	.short	0x0000
        /*0062*/ 	.short	0x0000
        /*0064*/ 	.byte	0x00, 0xf5, 0x21, 0x00


	//----- nvinfo : EIATTR_SPARSE_MMA_MASK
	.align		4
.L_79:
        /*0068*/ 	.byte	0x03, 0x50
        /*006a*/ 	.short	0x0000


	//----- nvinfo : EIATTR_MAXREG_COUNT
	.align		4
        /*006c*/ 	.byte	0x03, 0x1b
        /*006e*/ 	.short	0x00ff


	//----- nvinfo : EIATTR_MERCURY_ISA_VERSION
	.align		4
        /*0070*/ 	.byte	0x03, 0x5f
        /*0072*/ 	.short	0x0101


	//----- nvinfo : EIATTR_VRC_CTA_INIT_COUNT
	.align		4
        /*0074*/ 	.byte	0x02, 0x4a
	.zero		1
	.zero		1


	//----- nvinfo : EIATTR_EXIT_INSTR_OFFSETS
	.align		4
        /*0078*/ 	.byte	0x04, 0x1c
        /*007a*/ 	.short	(.L_81 - .L_80)


	//   ....[0]....
.L_80:
        /*007c*/ 	.word	0x00000070


	//   ....[1]....
        /*0080*/ 	.word	0x000004c0


	//----- nvinfo : EIATTR_CRS_STACK_SIZE
	.align		4
.L_81:
        /*0084*/ 	.byte	0x04, 0x1e
        /*0086*/ 	.short	(.L_83 - .L_82)
.L_82:
        /*0088*/ 	.word	0x00000000


	//----- nvinfo : EIATTR_CBANK_PARAM_SIZE
	.align		4
.L_83:
        /*008c*/ 	.byte	0x03, 0x19
        /*008e*/ 	.short	0x0028


	//----- nvinfo : EIATTR_PARAM_CBANK
	.align		4
        /*0090*/ 	.byte	0x04, 0x0a
        /*0092*/ 	.short	(.L_85 - .L_84)
	.align		4
.L_84:
        /*0094*/ 	.word	index@(.nv.constant0._ZN8physgrad19spatial_hash_kernelEPK6float3PKfPiS5_if)
        /*0098*/ 	.short	0x0380
        /*009a*/ 	.short	0x0028


	//----- nvinfo : EIATTR_SW_WAR
	.align		4
.L_85:
        /*009c*/ 	.byte	0x04, 0x36
        /*009e*/ 	.short	(.L_87 - .L_86)
.L_86:
        /*00a0*/ 	.word	0x00000008
.L_87:


//--------------------- .nv.info._ZN8physgrad32calculate_friction_forces_kernelEPKiPK6float3S4_PKfPS2_if --------------------------
	.section	.nv.info._ZN8physgrad32calculate_friction_forces_kernelEPKiPK6float3S4_PKfPS2_if,"",@"SHT_CUDA_INFO"
	.sectionflags	@""
	.align	4


	//----- nvinfo : EIATTR_CUDA_API_VERSION
	.align		4
        /*0000*/ 	.byte	0x04, 0x37
        /*0002*/ 	.short	(.L_89 - .L_88)
.L_88:
        /*0004*/ 	.word	0x00000082


	//----- nvinfo : EIATTR_KPARAM_INFO
	.align		4
.L_89:
        /*0008*/ 	.byte	0x04, 0x17
        /*000a*/ 	.short	(.L_91 - .L_90)
.L_90:
        /*000c*/ 	.word	0x00000000
        /*0010*/ 	.short	0x0006
        /*0012*/ 	.short	0x002c
        /*0014*/ 	.byte	0x00, 0xf0, 0x11, 0x00


	//----- nvinfo : EIATTR_KPARAM_INFO
	.align		4
.L_91:
        /*0018*/ 	.byte	0x04, 0x17
        /*001a*/ 	.short	(.L_93 - .L_92)
.L_92:
        /*001c*/ 	.word	0x00000000
        /*0020*/ 	.short	0x0005
        /*0022*/ 	.short	0x0028
        /*0024*/ 	.byte	0x00, 0xf0, 0x11, 0x00


	//----- nvinfo : EIATTR_KPARAM_INFO
	.align		4
.L_93:
        /*0028*/ 	.byte	0x04, 0x17
        /*002a*/ 	.short	(.L_95 - .L_94)
.L_94:
        /*002c*/ 	.word	0x00000000
        /*0030*/ 	.short	0x0004
        /*0032*/ 	.short	0x0020
        /*0034*/ 	.byte	0x00, 0xf5, 0x21, 0x00


	//----- nvinfo : EIATTR_KPARAM_INFO
	.align		4
.L_95:
        /*0038*/ 	.byte	0x04, 0x17
        /*003a*/ 	.short	(.L_97 - .L_96)
.L_96:
        /*003c*/ 	.word	0x00000000
        /*0040*/ 	.short	0x0003
        /*0042*/ 	.short	0x0018
        /*0044*/ 	.byte	0x00, 0xf5, 0x21, 0x00


	//----- nvinfo : EIATTR_KPARAM_INFO
	.align		4
.L_97:
        /*0048*/ 	.byte	0x04, 0x17
        /*004a*/ 	.short	(.L_99 - .L_98)
.L_98:
        /*004c*/ 	.word	0x00000000
        /*0050*/ 	.short	0x0002
        /*0052*/ 	.short	0x0010
        /*0054*/ 	.byte	0x00, 0xf5, 0x21, 0x00


	//----- nvinfo : EIATTR_KPARAM_INFO
	.align		4
.L_99:
        /*0058*/ 	.byte	0x04, 0x17
        /*005a*/ 	.short	(.L_101 - .L_100)
.L_100:
        /*005c*/ 	.word	0x00000000
        /*0060*/ 	.short	0x0001
        /*0062*/ 	.short	0x0008
        /*0064*/ 	.byte	0x00, 0xf5, 0x21, 0x00


	//----- nvinfo : EIATTR_KPARAM_INFO
	.align		4
.L_101:
        /*0068*/ 	.byte	0x04, 0x17
        /*006a*/ 	.short	(.L_103 - .L_102)
.L_102:
        /*006c*/ 	.word	0x00000000
        /*0070*/ 	.short	0x0000
        /*0072*/ 	.short	0x0000
        /*0074*/ 	.byte	0x00, 0xf5, 0x21, 0x00


	//----- nvinfo : EIATTR_SPARSE_MMA_MASK
	.align		4
.L_103:
        /*0078*/ 	.byte	0x03, 0x50
        /*007a*/ 	.short	0x0000


	//----- nvinfo : EIATTR_MAXREG_COUNT
	.align		4
        /*007c*/ 	.byte	0x03, 0x1b
        /*007e*/ 	.short	0x00ff


	//----- nvinfo : EIATTR_MERCURY_ISA_VERSION
	.align		4
        /*0080*/ 	.byte	0x03, 0x5f
        /*0082*/ 	.short	0x0101


	//----- nvinfo : EIATTR_VRC_CTA_INIT_COUNT
	.align		4
        /*0084*/ 	.byte	0x02, 0x4a
	.zero		1
	.zero		1


	//----- nvinfo : EIATTR_EXIT_INSTR_OFFSETS
	.align		4
        /*0088*/ 	.byte	0x04, 0x1c
        /*008a*/ 	.short	(.L_105 - .L_104)


	//   ....[0]....
.L_104:
        /*008c*/ 	.word	0x00000070


	//   ....[1]....
        /*0090*/ 	.word	0x00000370


	//   ....[2]....
        /*0094*/ 	.word	0x00000970


	//----- nvinfo : EIATTR_CRS_STACK_SIZE
	.align		4
.L_105:
        /*0098*/ 	.byte	0x04, 0x1e
        /*009a*/ 	.short	(.L_107 - .L_106)
.L_106:
        /*009c*/ 	.word	0x00000000


	//----- nvinfo : EIATTR_CBANK_PARAM_SIZE
	.align		4
.L_107:
        /*00a0*/ 	.byte	0x03, 0x19
        /*00a2*/ 	.short	0x0030


	//----- nvinfo : EIATTR_PARAM_CBANK
	.align		4
        /*00a4*/ 	.byte	0x04, 0x0a
        /*00a6*/ 	.short	(.L_109 - .L_108)
	.align		4
.L_108:
        /*00a8*/ 	.word	index@(.nv.constant0._ZN8physgrad32calculate_friction_forces_kernelEPKiPK6float3S4_PKfPS2_if)
        /*00ac*/ 	.short	0x0380
        /*00ae*/ 	.short	0x0030


	//----- nvinfo : EIATTR_SW_WAR
	.align		4
.L_109:
        /*00b0*/ 	.byte	0x04, 0x36
        /*00b2*/ 	.short	(.L_111 - .L_110)
.L_110:
        /*00b4*/ 	.word	0x00000008
.L_111:


//--------------------- .nv.info._ZN8physgrad29resolve_contact_forces_kernelEPKiPK6float3PKfS4_S6_PS2_iff --------------------------
	.section	.nv.info._ZN8physgrad29resolve_contact_forces_kernelEPKiPK6float3PKfS4_S6_PS2_iff,"",@"SHT_CUDA_INFO"
	.sectionflags	@""
	.align	4


	//----- nvinfo : EIATTR_CUDA_API_VERSION
	.align		4
        /*0000*/ 	.byte	0x04, 0x37
        /*0002*/ 	.short	(.L_113 - .L_112)
.L_112:
        /*0004*/ 	.word	0x00000082


	//----- nvinfo : EIATTR_KPARAM_INFO
	.align		4
.L_113:
        /*0008*/ 	.byte	0x04, 0x17
        /*000a*/ 	.short	(.L_115 - .L_114)
.L_114:
        /*000c*/ 	.word	0x00000000
        /*0010*/ 	.short	0x0008
        /*0012*/ 	.short	0x0038
        /*0014*/ 	.byte	0x00, 0xf0, 0x11, 0x00


	//----- nvinfo : EIATTR_KPARAM_INFO
	.align		4
.L_115:
        /*0018*/ 	.byte	0x04, 0x17
        /*001a*/ 	.short	(.L_117 - .L_116)
.L_116:
        /*001c*/ 	.word	0x00000000
        /*0020*/ 	.short	0x0007
        /*0022*/ 	.short	0x0034
        /*0024*/ 	.byte	0x00, 0xf0, 0x11, 0x00


	//----- nvinfo : EIATTR_KPARAM_INFO
	.align		4
.L_117:
        /*0028*/ 	.byte	0x04, 0x17
        /*002a*/ 	.short	(.L_119 - .L_118)
.L_118:
        /*002c*/ 	.word	0x00000000
        /*0030*/ 	.short	0x0006
        /*0032*/ 	.short	0x0030
        /*0034*/ 	.byte	0x00, 0xf0, 0x11, 0x00


	//----- nvinfo : EIATTR_KPARAM_INFO
	.align		4
.L_119:
        /*0038*/ 	.byte	0x04, 0x17
        /*003a*/ 	.short	(.L_121 - .L_120)
.L_120:
        /*003c*/ 	.word	0x00000000
        /*0040*/ 	.short	0x0005
        /*0042*/ 	.short	0x0028
        /*0044*/ 	.byte	0x00, 0xf5, 0x21, 0x00


	//----- nvinfo : EIATTR_KPARAM_INFO
	.align		4
.L_121:
        /*0048*/ 	.byte	0x04, 0x17
        /*004a*/ 	.short	(.L_123 - .L_122)
.L_122:
        /*004c*/ 	.word	0x00000000
        /*0050*/ 	.short	0x0004
        /*0052*/ 	.short	0x0020
        /*0054*/ 	.byte	0x00, 0xf5, 0x21, 0x00


	//----- nvinfo : EIATTR_KPARAM_INFO
	.align		4
.L_123:
        /*0058*/ 	.byte	0x04, 0x17
        /*005a*/ 	.short	(.L_125 - .L_124)
.L_124:
        /*005c*/ 	.word	0x00000000
        /*0060*/ 	.short	0x0003
        /*0062*/ 	.short	0x0018
        /*0064*/ 	.byte	0x00, 0xf5, 0x21, 0x00


	//----- nvinfo : EIATTR_KPARAM_INFO
	.align		4
.L_125:
        /*0068*/ 	.byte	0x04, 0x17
        /*006a*/ 	.short	(.L_127 - .L_126)
.L_126:
        /*006c*/ 	.word	0x00000000
        /*0070*/ 	.short	0x0002
        /*0072*/ 	.short	0x0010
        /*0074*/ 	.byte	0x00, 0xf5, 0x21, 0x00


	//----- nvinfo : EIATTR_KPARAM_INFO
	.align		4
.L_127:
        /*0078*/ 	.byte	0x04, 0x17
        /*007a*/ 	.short	(.L_129 - .L_128)
.L_128:
        /*007c*/ 	.word	0x00000000
        /*0080*/ 	.short	0x0001
        /*0082*/ 	.short	0x0008
        /*0084*/ 	.byte	0x00, 0xf5, 0x21, 0x00


	//----- nvinfo : EIATTR_KPARAM_INFO
	.align		4
.L_129:
        /*0088*/ 	.byte	0x04, 0x17
        /*008a*/ 	.short	(.L_131 - .L_130)
.L_130:
        /*008c*/ 	.word	0x00000000
        /*0090*/ 	.short	0x0000
        /*0092*/ 	.short	0x0000
        /*0094*/ 	.byte	0x00, 0xf5, 0x21, 0x00


	//----- nvinfo : EIATTR_SPARSE_MMA_MASK
	.align		4
.L_131:
        /*0098*/ 	.byte	0x03, 0x50
        /*009a*/ 	.short	0x0000


	//----- nvinfo : EIATTR_MAXREG_COUNT
	.align		4
        /*009c*/ 	.byte	0x03, 0x1b
        /*009e*/ 	.short	0x00ff


	//----- nvinfo : EIATTR_MERCURY_ISA_VERSION
	.align		4
        /*00a0*/ 	.byte	0x03, 0x5f
        /*00a2*/ 	.short	0x0101


	//----- nvinfo : EIATTR_VRC_CTA_INIT_COUNT
	.align		4
        /*00a4*/ 	.byte	0x02, 0x4a
	.zero		1
	.zero		1


	//----- nvinfo : EIATTR_EXIT_INSTR_OFFSETS
	.align		4
        /*00a8*/ 	.byte	0x04, 0x1c
        /*00aa*/ 	.short	(.L_133 - .L_132)


	//   ....[0]....
.L_132:
        /*00ac*/ 	.word	0x00000070


	//   ....[1]....
        /*00b0*/ 	.word	0x000003f0


	//----- nvinfo : EIATTR_CBANK_PARAM_SIZE
	.align		4
.L_133:
        /*00b4*/ 	.byte	0x03, 0x19
        /*00b6*/ 	.short	0x003c


	//----- nvinfo : EIATTR_PARAM_CBANK
	.align		4
        /*00b8*/ 	.byte	0x04, 0x0a
        /*00ba*/ 	.short	(.L_135 - .L_134)
	.align		4
.L_134:
        /*00bc*/ 	.word	index@(.nv.constant0._ZN8physgrad29resolve_contact_forces_kernelEPKiPK6float3PKfS4_S6_PS2_iff)
        /*00c0*/ 	.short	0x0380
        /*00c2*/ 	.short	0x003c


	//----- nvinfo : EIATTR_SW_WAR
	.align		4
.L_135:
        /*00c4*/ 	.byte	0x04, 0x36
        /*00c6*/ 	.short	(.L_137 - .L_136)
.L_136:
        /*00c8*/ 	.word	0x00000008
.L_137:


//--------------------- .nv.info._ZN8physgrad29detect_sphere_contacts_kernelEPK6float3PKfS2_PiPS0_PfS5_if --------------------------
	.section	.nv.info._ZN8physgrad29detect_sphere_contacts_kernelEPK6float3PKfS2_PiPS0_PfS5_if,"",@"SHT_CUDA_INFO"
	.sectionflags	@""
	.align	4


	//----- nvinfo : EIATTR_CUDA_API_VERSION
	.align		4
        /*0000*/ 	.byte	0x04, 0x37
        /*0002*/ 	.short	(.L_139 - .L_138)
.L_138:
        /*0004*/ 	.word	0x00000082


	//----- nvinfo : EIATTR_KPARAM_INFO
	.align		4
.L_139:
        /*0008*/ 	.byte	0x04, 0x17
        /*000a*/ 	.short	(.L_141 - .L_140)
.L_140:
        /*000c*/ 	.word	0x00000000
        /*0010*/ 	.short	0x0008
        /*0012*/ 	.short	0x003c
        /*0014*/ 	.byte	0x00, 0xf0, 0x11, 0x00


	//----- nvinfo : EIATTR_KPARAM_INFO
	.align		4
.L_141:
        /*0018*/ 	.byte	0x04, 0x17
        /*001a*/ 	.short	(.L_143 - .L_142)
.L_142:
        /*001c*/ 	.word	0x00000000
        /*0020*/ 	.short	0x0007
        /*0022*/ 	.short	0x0038
        /*0024*/ 	.byte	0x00, 0xf0, 0x11, 0x00


	//----- nvinfo : EIATTR_KPARAM_INFO
	.align		4
.L_143:
        /*0028*/ 	.byte	0x04, 0x17
        /*002a*/ 	.short	(.L_145 - .L_144)
.L_144:
        /*002c*/ 	.word	0x00000000
        /*0030*/ 	.short	0x0006
        /*0032*/ 	.short	0x0030
        /*0034*/ 	.byte	0x00, 0xf5, 0x21, 0x00


	//----- nvinfo : EIATTR_KPARAM_INFO
	.align		4
.L_145:
        /*0038*/ 	.byte	0x04, 0x17
        /*003a*/ 	.short	(.L_147 - .L_146)
.L_146:
        /*003c*/ 	.word	0x00000000
        /*0040*/ 	.short	0x0005
        /*0042*/ 	.short	0x0028
        /*0044*/ 	.byte	0x00, 0xf5, 0x21, 0x00


	//----- nvinfo : EIATTR_KPARAM_INFO
	.align		4
.L_147:
        /*0048*/ 	.byte	0x04, 0x17
        /*004a*/ 	.short	(.L_149 - .L_148)
.L_148:
        /*004c*/ 	.word	0x00000000
        /*0050*/ 	.short	0x0004
        /*0052*/ 	.short	0x0020
        /*0054*/ 	.byte	0x00, 0xf5, 0x21, 0x00


	//----- nvinfo : EIATTR_KPARAM_INFO
	.align		4
.L_149:
        /*0058*/ 	.byte	0x04, 0x17
        /*005a*/ 	.short	(.L_151 - .L_150)
.L_150:
        /*005c*/ 	.word	0x00000000
        /*0060*/ 	.short	0x0003
        /*0062*/ 	.short	0x0018
        /*0064*/ 	.byte	0x00, 0xf5, 0x21, 0x00


	//----- nvinfo : EIATTR_KPARAM_INFO
	.align		4
.L_151:
        /*0068*/ 	.byte	0x04, 0x17
        /*006a*/ 	.short	(.L_153 - .L_152)
.L_152:
        /*006c*/ 	.word	0x00000000
        /*0070*/ 	.short	0x0002
        /*0072*/ 	.short	0x0010
        /*0074*/ 	.byte	0x00, 0xf5, 0x21, 0x00


	//----- nvinfo : EIATTR_KPARAM_INFO
	.align		4
.L_153:
        /*0078*/ 	.byte	0x04, 0x17
        /*007a*/ 	.short	(.L_155 - .L_154)
.L_154:
        /*007c*/ 	.word	0x00000000
        /*0080*/ 	.short	0x0001
        /*0082*/ 	.short	0x0008
        /*0084*/ 	.byte	0x00, 0xf5, 0x21, 0x00


	//----- nvinfo : EIATTR_KPARAM_INFO
	.align		4
.L_155:
        /*0088*/ 	.byte	0x04, 0x17
        /*008a*/ 	.short	(.L_157 - .L_156)
.L_156:
        /*008c*/ 	.word	0x00000000
        /*0090*/ 	.short	0x0000
        /*0092*/ 	.short	0x0000
        /*0094*/ 	.byte	0x00, 0xf5, 0x21, 0x00


	//----- nvinfo : EIATTR_SPARSE_MMA_MASK
	.align		4
.L_157:
        /*0098*/ 	.byte	0x03, 0x50
        /*009a*/ 	.short	0x0000


	//----- nvinfo : EIATTR_MAXREG_COUNT
	.align		4
        /*009c*/ 	.byte	0x03, 0x1b
        /*009e*/ 	.short	0x00ff


	//----- nvinfo : EIATTR_MERCURY_ISA_VERSION
	.align		4
        /*00a0*/ 	.byte	0x03, 0x5f
        /*00a2*/ 	.short	0x0101


	//----- nvinfo : EIATTR_INT_WARP_WIDE_INSTR_OFFSETS
	.align		4
        /*00a4*/ 	.byte	0x04, 0x31
        /*00a6*/ 	.short	(.L_159 - .L_158)


	//   ....[0]....
.L_158:
        /*00a8*/ 	.word	0x00000380


	//   ....[1]....
        /*00ac*/ 	.word	0x00000410


	//   ....[2]....
        /*00b0*/ 	.word	0x00000ba0


	//   ....[3]....
        /*00b4*/ 	.word	0x00000c30


	//   ....[4]....
        /*00b8*/ 	.word	0x00001250


	//   ....[5]....
        /*00bc*/ 	.word	0x000012e0


	//----- nvinfo : EIATTR_VRC_CTA_INIT_COUNT
	.align		4
.L_159:
        /*00c0*/ 	.byte	0x02, 0x4a
	.zero		1
	.zero		1


	//----- nvinfo : EIATTR_EXIT_INSTR_OFFSETS
	.align		4
        /*00c4*/ 	.byte	0x04, 0x1c
        /*00c6*/ 	.short	(.L_161 - .L_160)


	//   ....[0]....
.L_160:
        /*00c8*/ 	.word	0x000000a0


	//   ....[1]....
        /*00cc*/ 	.word	0x000008e0


	//   ....[2]....
        /*00d0*/ 	.word	0x00001780


	//----- nvinfo : EIATTR_CRS_STACK_SIZE
	.align		4
.L_161:
        /*00d4*/ 	.byte	0x04, 0x1e
        /*00d6*/ 	.short	(.L_163 - .L_162)
.L_162:
        /*00d8*/ 	.word	0x00000000


	//----- nvinfo : EIATTR_CBANK_PARAM_SIZE
	.align		4
.L_163:
        /*00dc*/ 	.byte	0x03, 0x19
        /*00de*/ 	.short	0x0040


	//----- nvinfo : EIATTR_PARAM_CBANK
	.align		4
        /*00e0*/ 	.byte	0x04, 0x0a
        /*00e2*/ 	.short	(.L_165 - .L_164)
	.align		4
.L_164:
        /*00e4*/ 	.word	index@(.nv.constant0._ZN8physgrad29detect_sphere_contacts_kernelEPK6float3PKfS2_PiPS0_PfS5_if)
        /*00e8*/ 	.short	0x0380
        /*00ea*/ 	.short	0x0040


	//----- nvinfo : EIATTR_SW_WAR
	.align		4
.L_165:
        /*00ec*/ 	.byte	0x04, 0x36
        /*00ee*/ 	.short	(.L_167 - .L_166)
.L_166:
        /*00f0*/ 	.word	0x00000008
.L_167:


//--------------------- .nv.callgraph             --------------------------
	.section	.nv.callgraph,"",@"SHT_CUDA_CALLGRAPH"
	.align	4
	.sectionentsize	8
	.align		4
        /*0000*/ 	.word	0x00000000
	.align		4
        /*0004*/ 	.word	0xffffffff
	.align		4
        /*0008*/ 	.word	0x00000000
	.align		4
        /*000c*/ 	.word	0xfffffffe
	.align		4
        /*0010*/ 	.word	0x00000000
	.align		4
        /*0014*/ 	.word	0xfffffffd
	.align		4
        /*0018*/ 	.word	0x00000000
	.align		4
        /*001c*/ 	.word	0xfffffffc


//--------------------- .text._ZN8physgrad34project_contact_constraints_kernelEPKiPK6float3PKfPS2_S6_if --------------------------
	.section	.text._ZN8physgrad34project_contact_constraints_kernelEPKiPK6float3PKfPS2_S6_if,"ax",@progbits
	.align	128
        .global         _ZN8physgrad34project_contact_constraints_kernelEPKiPK6float3PKfPS2_S6_if
        .type           _ZN8physgrad34project_contact_constraints_kernelEPKiPK6float3PKfPS2_S6_if,@function
        .size           _ZN8physgrad34project_contact_constraints_kernelEPKiPK6float3PKfPS2_S6_if,(.L_x_127 - _ZN8physgrad34project_contact_constraints_kernelEPKiPK6float3PKfPS2_S6_if)
        .other          _ZN8physgrad34project_contact_constraints_kernelEPKiPK6float3PKfPS2_S6_if,@"STO_CUDA_ENTRY STV_DEFAULT"
_ZN8physgrad34project_contact_constraints_kernelEPKiPK6float3PKfPS2_S6_if:
.text._ZN8physgrad34project_contact_constraints_kernelEPKiPK6float3PKfPS2_S6_if:
[----:B------:R-:W-:Y:S01]  /*0000*/  LDC R1, c[0x0][0x37c] ;  /* 0x0000df00ff017b82 */ /* 0x000fe20000000800 */
[----:B------:R-:W0:Y:S07]  /*0010*/  S2R R0, SR_TID.X ;  /* 0x0000000000007919 */ /* 0x000e2e0000002100 */
[----:B------:R-:W0:Y:S01]  /*0020*/  S2UR UR4, SR_CTAID.X ;  /* 0x00000000000479c3 */ /* 0x000e220000002500 */
[----:B------:R-:W1:Y:S07]  /*0030*/  LDCU UR5, c[0x0][0x3a8] ;  /* 0x00007500ff0577ac */ /* 0x000e6e0008000800 */
[----:B------:R-:W0:Y:S02]  /*0040*/  LDC R7, c[0x0][0x360] ;  /* 0x0000d800ff077b82 */ /* 0x000e240000000800 */
[----:B0-----:R-:W-:-:S05]  /*0050*/  IMAD R7, R7, UR4, R0 ;  /* 0x0000000407077c24 */ /* 0x001fca000f8e0200 */
[----:B-1----:R-:W-:-:S13]  /*0060*/  ISETP.GE.AND P0, PT, R7, UR5, PT ;  /* 0x0000000507007c0c */ /* 0x002fda000bf06270 */
[----:B------:R-:W-:Y:S05]  /*0070*/  @P0 EXIT ;  /* 0x000000000000094d */ /* 0x000fea0003800000 */
[----:B------:R-:W0:Y:S01]  /*0080*/  LDC.64 R4, c[0x0][0x390] ;  /* 0x0000e400ff047b82 */ /* 0x000e220000000a00 */
[----:B------:R-:W1:Y:S07]  /*0090*/  LDCU.64 UR4, c[0x0][0x358] ;  /* 0x00006b00ff0477ac */ /* 0x000e6e0008000a00 */
[----:B------:R-:W2:Y:S01]  /*00a0*/  LDC.64 R2, c[0x0][0x380] ;  /* 0x0000e000ff027b82 */ /* 0x000ea20000000a00 */
[----:B0-----:R-:W-:-:S05]  /*00b0*/  IMAD.WIDE R4, R7, 0x4, R4 ;  /* 0x0000000407047825 */ /* 0x001fca00078e0204 */
[----:B-1----:R-:W3:Y:S01]  /*00c0*/  LDG.E.CONSTANT R0, desc[UR4][R4.64] ;  /* 0x0000000404007981 */ /* 0x002ee2000c1e9900 */
[----:B------:R-:W-:-:S05]  /*00d0*/  SHF.L.U32 R9, R7, 0x1, RZ ;  /* 0x0000000107097819 */ /* 0x000fca00000006ff */
[----:B--2---:R-:W-:Y:S01]  /*00e0*/  IMAD.WIDE R2, R9, 0x4, R2 ;  /* 0x0000000409027825 */ /* 0x004fe200078e0202 */
[----:B---3--:R-:W-:-:S13]  /*00f0*/  FSETP.GT.AND P0, PT, R0, RZ, PT ;  /* 0x000000ff0000720b */ /* 0x008fda0003f04000 */
[----:B------:R-:W-:Y:S05]  /*0100*/  @!P0 EXIT ;  /* 0x000000000000894d */ /* 0x000fea0003800000 */
[----:B------:R-:W2:Y:S01]  /*0110*/  LDG.E.CONSTANT R6, desc[UR4][R2.64] ;  /* 0x0000000402067981 */ /* 0x000ea2000c1e9900 */
[----:B------:R-:W2:Y:S03]  /*0120*/  LDC.64 R14, c[0x0][0x3a0] ;  /* 0x0000e800ff0e7b82 */ /* 0x000ea60000000a00 */
[----:B------:R0:W3:Y:S05]  /*0130*/  LDG.E.CONSTANT R4, desc[UR4][R2.64+0x4] ;  /* 0x0000040402047981 */ /* 0x0000ea000c1e9900 */
[----:B------:R-:W1:Y:S08]  /*0140*/  LDC.64 R18, c[0x0][0x388] ;  /* 0x0000e200ff127b82 */ /* 0x000e700000000a00 */
[----:B0-----:R-:W0:Y:S01]  /*0150*/  LDC R2, c[0x0][0x3ac] ;  /* 0x0000eb00ff027b82 */ /* 0x001e220000000800 */
[----:B-1----:R-:W-:-:S05]  /*0160*/  IMAD.WIDE R18, R7, 0xc, R18 ;  /* 0x0000000c07127825 */ /* 0x002fca00078e0212 */
[----:B------:R1:W5:Y:S04]  /*0170*/  LDG.E.CONSTANT R9, desc[UR4][R18.64+0x8] ;  /* 0x0000080412097981 */ /* 0x000368000c1e9900 */
[----:B------:R1:W5:Y:S04]  /*0180*/  LDG.E.CONSTANT R13, desc[UR4][R18.64+0x4] ;  /* 0x00000404120d7981 */ /* 0x000368000c1e9900 */
[----:B------:R1:W5:Y:S01]  /*0190*/  LDG.E.CONSTANT R17, desc[UR4][R18.64] ;  /* 0x0000000412117981 */ /* 0x000362000c1e9900 */
[----:B--2---:R-:W-:-:S04]  /*01a0*/  IMAD.WIDE R10, R6, 0x4, R14 ;  /* 0x00000004060a7825 */ /* 0x004fc800078e020e */
[----:B---3--:R-:W-:Y:S02]  /*01b0*/  IMAD.WIDE R14, R4, 0x4, R14 ;  /* 0x00000004040e7825 */ /* 0x008fe400078e020e */
[----:B------:R-:W2:Y:S04]  /*01c0*/  LDG.E.CONSTANT R10, desc[UR4][R10.64] ;  /* 0x000000040a0a7981 */ /* 0x000ea8000c1e9900 */
[----:B------:R-:W2:Y:S01]  /*01d0*/  LDG.E.CONSTANT R15, desc[UR4][R14.64] ;  /* 0x000000040e0f7981 */ /* 0x000ea2000c1e9900 */
[----:B------:R-:W-:Y:S01]  /*01e0*/  BSSY.RECONVERGENT B0, `(.L_x_0) ;  /* 0x000000e000007945 */ /* 0x000fe20003800200 */
[----:B--2---:R-:W-:-:S04]  /*01f0*/  FADD R5, R10, R15 ;  /* 0x0000000f0a057221 */ /* 0x004fc80000000000 */
[----:B0-----:R-:W-:-:S04]  /*0200*/  FFMA R3, R5, R2, 1.00000001335143196e-10 ;  /* 0x2edbe6ff05037423 */ /* 0x001fc80000000002 */
[----:B------:R-:W0:Y:S08]  /*0210*/  MUFU.RCP R2, R3 ;  /* 0x0000000300027308 */ /* 0x000e300000001000 */
[----:B------:R-:W2:Y:S01]  /*0220*/  FCHK P0, R0, R3 ;  /* 0x0000000300007302 */ /* 0x000ea20000000000 */
[----:B0-----:R-:W-:-:S04]  /*0230*/  FFMA R7, -R3, R2, 1 ;  /* 0x3f80000003077423 */ /* 0x001fc80000000102 */
[----:B------:R-:W-:-:S04]  /*0240*/  FFMA R7, R2, R7, R2 ;  /* 0x0000000702077223 */ /* 0x000fc80000000002 */
[----:B------:R-:W-:-:S04]  /*0250*/  FFMA R8, R0, R7, RZ ;  /* 0x0000000700087223 */ /* 0x000fc800000000ff */
[----:B------:R-:W-:-:S04]  /*0260*/  FFMA R2, -R3, R8, R0 ;  /* 0x0000000803027223 */ /* 0x000fc80000000100 */
[----:B------:R-:W-:Y:S01]  /*0270*/  FFMA R8, R7, R2, R8 ;  /* 0x0000000207087223 */ /* 0x000fe20000000008 */
[----:B-12---:R-:W-:Y:S06]  /*0280*/  @!P0 BRA `(.L_x_1) ;  /* 0x00000000000c8947 */ /* 0x006fec0003800000 */
[----:B------:R-:W-:-:S07]  /*0290*/  MOV R2, 0x2b0 ;  /* 0x000002b000027802 */ /* 0x000fce0000000f00 */
[----:B-----5:R-:W-:Y:S05]  /*02a0*/  CALL.REL.NOINC `($__internal_0_$__cuda_sm3x_div_rn_noftz_f32_slowpath) ;  /* 0x0000000400c47944 */ /* 0x020fea0003c00000 */
[----:B------:R-:W-:-:S07]  /*02b0*/  MOV R8, R0 ;  /* 0x0000000000087202 */ /* 0x000fce0000000f00 */
.L_x_1:
[----:B------:R-:W-:Y:S05]  /*02c0*/  BSYNC.RECONVERGENT B0 ;  /* 0x0000000000007941 */ /* 0x000fea0003800200 */
.L_x_0:
[----:B------:R-:W0:Y:S01]  /*02d0*/  MUFU.RCP R2, R5 ;  /* 0x0000000500027308 */ /* 0x000e220000001000 */
[----:B-----5:R-:W-:Y:S01]  /*02e0*/  FMUL R0, R17, R8 ;  /* 0x0000000811007220 */ /* 0x020fe20000400000 */
[----:B------:R-:W-:Y:S03]  /*02f0*/  BSSY.RECONVERGENT B0, `(.L_x_2) ;  /* 0x000000d000007945 */ /* 0x000fe60003800200 */
[----:B------:R-:W-:-:S04]  /*0300*/  FMUL R0, R15, R0 ;  /* 0x000000000f007220 */ /* 0x000fc80000400000 */
[----:B------:R-:W1:Y:S01]  /*0310*/  FCHK P0, R0, R5 ;  /* 0x0000000500007302 */ /* 0x000e620000000000 */
[----:B0-----:R-:W-:-:S04]  /*0320*/  FFMA R3, -R5, R2, 1 ;  /* 0x3f80000005037423 */ /* 0x001fc80000000102 */
[----:B------:R-:W-:-:S04]  /*0330*/  FFMA R3, R2, R3, R2 ;  /* 0x0000000302037223 */ /* 0x000fc80000000002 */
[----:B------:R-:W-:-:S04]  /*0340*/  FFMA R2, R0, R3, RZ ;  /* 0x0000000300027223 */ /* 0x000fc800000000ff */
[----:B------:R-:W-:-:S04]  /*0350*/  FFMA R7, -R5, R2, R0 ;  /* 0x0000000205077223 */ /* 0x000fc80000000100 */
[----:B------:R-:W-:Y:S01]  /*0360*/  FFMA R7, R3, R7, R2 ;  /* 0x0000000703077223 */ /* 0x000fe20000000002 */
[----:B-1----:R-:W-:Y:S06]  /*0370*/  @!P0 BRA `(.L_x_3) ;  /* 0x0000000000108947 */ /* 0x002fec0003800000 */
[----:B------:R-:W-:Y:S01]  /*0380*/  IMAD.MOV.U32 R3, RZ, RZ, R5 ;  /* 0x000000ffff037224 */ /* 0x000fe200078e0005 */
[----:B------:R-:W-:-:S07]  /*0390*/  MOV R2, 0x3b0 ;  /* 0x000003b000027802 */ /* 0x000fce0000000f00 */
[----:B------:R-:W-:Y:S05]  /*03a0*/  CALL.REL.NOINC `($__internal_0_$__cuda_sm3x_div_rn_noftz_f32_slowpath) ;  /* 0x0000000400847944 */ /* 0x000fea0003c00000 */
[----:B------:R-:W-:-:S07]  /*03b0*/  MOV R7, R0 ;  /* 0x0000000000077202 */ /* 0x000fce0000000f00 */
.L_x_3:
[----:B------:R-:W-:Y:S05]  /*03c0*/  BSYNC.RECONVERGENT B0 ;  /* 0x0000000000007941 */ /* 0x000fea0003800200 */
.L_x_2:
[----:B------:R-:W0:Y:S01]  /*03d0*/  MUFU.RCP R2, R5 ;  /* 0x0000000500027308 */ /* 0x000e220000001000 */
[----:B------:R-:W-:Y:S01]  /*03e0*/  FMUL R0, R13, R8 ;  /* 0x000000080d007220 */ /* 0x000fe20000400000 */
        /* <DEDUP_REMOVED lines=9> */
[----:B------:R-:W-:Y:S01]  /*0480*/  MOV R0, R12 ;  /* 0x0000000c00007202 */ /* 0x000fe20000000f00 */
[----:B------:R-:W-:Y:S01]  /*0490*/  IMAD.MOV.U32 R3, RZ, RZ, R5 ;  /* 0x000000ffff037224 */ /* 0x000fe200078e0005 */
[----:B------:R-:W-:-:S07]  /*04a0*/  MOV R2, 0x4c0 ;  /* 0x000004c000027802 */ /* 0x000fce0000000f00 */
[----:B------:R-:W-:Y:S05]  /*04b0*/  CALL.REL.NOINC `($__internal_0_$__cuda_sm3x_div_rn_noftz_f32_slowpath) ;  /* 0x0000000400407944 */ /* 0x000fea0003c00000 */
[----:B------:R-:W-:-:S07]  /*04c0*/  MOV R11, R0 ;  /* 0x00000000000b7202 */ /* 0x000fce0000000f00 */
.L_x_5:
[----:B------:R-:W-:Y:S05]  /*04d0*/  BSYNC.RECONVERGENT B0 ;  /* 0x0000000000007941 */ /* 0x000fea0003800200 */
.L_x_4:
        /* <DEDUP_REMOVED lines=16> */
.L_x_7:
[----:B------:R-:W-:Y:S05]  /*05e0*/  BSYNC.RECONVERGENT B0 ;  /* 0x0000000000007941 */ /* 0x000fea0003800200 */
.L_x_6:
[----:B------:R-:W0:Y:S01]  /*05f0*/  MUFU.RCP R0, R5 ;  /* 0x0000000500007308 */ /* 0x000e220000001000 */
[----:B------:R-:W-:Y:S01]  /*0600*/  FMUL R17, R17, -R8 ;  /* 0x8000000811117220 */ /* 0x000fe20000400000 */
        /* <DEDUP_REMOVED lines=14> */
.L_x_9:
[----:B------:R-:W-:Y:S05]  /*06f0*/  BSYNC.RECONVERGENT B0 ;  /* 0x0000000000007941 */ /* 0x000fea0003800200 */
.L_x_8:
        /* <DEDUP_REMOVED lines=16> */
.L_x_11:
[----:B------:R-:W-:Y:S05]  /*0800*/  BSYNC.RECONVERGENT B0 ;  /* 0x0000000000007941 */ /* 0x000fea0003800200 */
.L_x_10:
        /* <DEDUP_REMOVED lines=16> */
.L_x_13:
[----:B------:R-:W-:Y:S05]  /*0910*/  BSYNC.RECONVERGENT B0 ;  /* 0x0000000000007941 */ /* 0x000fea0003800200 */
.L_x_12:
[----:B------:R-:W0:Y:S02]  /*0920*/  LDC.64 R8, c[0x0][0x398] ;  /* 0x0000e600ff087b82 */ /* 0x000e240000000a00 */
[----:B0-----:R-:W-:-:S04]  /*0930*/  IMAD.WIDE R2, R6, 0xc, R8 ;  /* 0x0000000c06027825 */ /* 0x001fc800078e0208 */
[----:B------:R-:W-:Y:S01]  /*0940*/  IMAD.WIDE R4, R4, 0xc, R8 ;  /* 0x0000000c04047825 */ /* 0x000fe200078e0208 */
[----:B------:R-:W-:Y:S04]  /*0950*/  REDG.E.ADD.F32.FTZ.RN.STRONG.GPU desc[UR4][R2.64], R7 ;  /* 0x00000007020079a6 */ /* 0x000fe8000c12f304 */
[----:B------:R-:W-:Y:S04]  /*0960*/  REDG.E.ADD.F32.FTZ.RN.STRONG.GPU desc[UR4][R2.64+0x4], R11 ;  /* 0x0000040b020079a6 */ /* 0x000fe8000c12f304 */
[----:B------:R-:W-:Y:S04]  /*0970*/  REDG.E.ADD.F32.FTZ.RN.STRONG.GPU desc[UR4][R2.64+0x8], R12 ;  /* 0x0000080c020079a6 */ /* 0x000fe8000c12f304 */
[----:B------:R-:W-:Y:S04]  /*0980*/  REDG.E.ADD.F32.FTZ.RN.STRONG.GPU desc[UR4][R4.64], R14 ;  /* 0x0000000e040079a6 */ /* 0x000fe8000c12f304 */
[----:B------:R-:W-:Y:S04]  /*0990*/  REDG.E.ADD.F32.FTZ.RN.STRONG.GPU desc[UR4][R4.64+0x4], R13 ;  /* 0x0000040d040079a6 */ /* 0x000fe8000c12f304 */
[----:B------:R-:W-:Y:S01]  /*09a0*/  REDG.E.ADD.F32.FTZ.RN.STRONG.GPU desc[UR4][R4.64+0x8], R15 ;  /* 0x0000080f040079a6 */ /* 0x000fe2000c12f304 */
[----:B------:R-:W-:Y:S05]  /*09b0*/  EXIT ;  /* 0x000000000000794d */ /* 0x000fea0003800000 */
        .weak           $__internal_0_$__cuda_sm3x_div_rn_noftz_f32_slowpath
        .type           $__internal_0_$__cuda_sm3x_div_rn_noftz_f32_slowpath,@function
        .size           $__internal_0_$__cuda_sm3x_div_rn_noftz_f32_slowpath,(.L_x_127 - $__internal_0_$__cuda_sm3x_div_rn_noftz_f32_slowpath)
$__internal_0_$__cuda_sm3x_div_rn_noftz_f32_slowpath:
[----:B------:R-:W-:Y:S01]  /*09c0*/  SHF.R.U32.HI R16, RZ, 0x17, R3 ;  /* 0x00000017ff107819 */ /* 0x000fe20000011603 */
[----:B------:R-:W-:Y:S01]  /*09d0*/  BSSY.RECONVERGENT B1, `(.L_x_14) ;  /* 0x0000062000017945 */ /* 0x000fe20003800200 */
[----:B------:R-:W-:Y:S02]  /*09e0*/  SHF.R.U32.HI R18, RZ, 0x17, R0 ;  /* 0x00000017ff127819 */ /* 0x000fe40000011600 */
[----:B------:R-:W-:Y:S02]  /*09f0*/  LOP3.LUT R16, R16, 0xff, RZ, 0xc0, !PT ;  /* 0x000000ff10107812 */ /* 0x000fe400078ec0ff */
[----:B------:R-:W-:Y:S02]  /*0a00*/  LOP3.LUT R21, R18, 0xff, RZ, 0xc0, !PT ;  /* 0x000000ff12157812 */ /* 0x000fe400078ec0ff */
[----:B------:R-:W-:-:S03]  /*0a10*/  IADD3 R20, PT, PT, R16, -0x1, RZ ;  /* 0xffffffff10147810 */ /* 0x000fc60007ffe0ff */
[----:B------:R-:W-:Y:S01]  /*0a20*/  VIADD R19, R21, 0xffffffff ;  /* 0xffffffff15137836 */ /* 0x000fe20000000000 */
[----:B------:R-:W-:-:S04]  /*0a30*/  ISETP.GT.U32.AND P0, PT, R20, 0xfd, PT ;  /* 0x000000fd1400780c */ /* 0x000fc80003f04070 */
[----:B------:R-:W-:-:S13]  /*0a40*/  ISETP.GT.U32.OR P0, PT, R19, 0xfd, P0 ;  /* 0x000000fd1300780c */ /* 0x000fda0000704470 */
[----:B------:R-:W-:Y:S01]  /*0a50*/  @!P0 MOV R18, RZ ;  /* 0x000000ff00128202 */ /* 0x000fe20000000f00 */
[----:B------:R-:W-:Y:S06]  /*0a60*/  @!P0 BRA `(.L_x_15) ;  /* 0x00000000005c8947 */ /* 0x000fec0003800000 */
[----:B------:R-:W-:Y:S02]  /*0a70*/  FSETP.GTU.FTZ.AND P0, PT, |R0|, +INF , PT ;  /* 0x7f8000000000780b */ /* 0x000fe40003f1c200 */
[----:B------:R-:W-:-:S04]  /*0a80*/  FSETP.GTU.FTZ.AND P1, PT, |R3|, +INF , PT ;  /* 0x7f8000000300780b */ /* 0x000fc80003f3c200 */
[----:B------:R-:W-:-:S13]  /*0a90*/  PLOP3.LUT P0, PT, P0, P1, PT, 0xf8, 0x8f ;  /* 0x00000000008f781c */ /* 0x000fda0000703f70 */
[----:B------:R-:W-:Y:S05]  /*0aa0*/  @P0 BRA `(.L_x_16) ;  /* 0x00000004004c0947 */ /* 0x000fea0003800000 */
[----:B------:R-:W-:-:S13]  /*0ab0*/  LOP3.LUT P0, RZ, R3, 0x7fffffff, R0, 0xc8, !PT ;  /* 0x7fffffff03ff7812 */ /* 0x000fda000780c800 */
[----:B------:R-:W-:Y:S05]  /*0ac0*/  @!P0 BRA `(.L_x_17) ;  /* 0x00000004003c8947 */ /* 0x000fea0003800000 */
[C---:B------:R-:W-:Y:S02]  /*0ad0*/  FSETP.NEU.FTZ.AND P2, PT, |R0|.reuse, +INF , PT ;  /* 0x7f8000000000780b */ /* 0x040fe40003f5d200 */
[----:B------:R-:W-:Y:S02]  /*0ae0*/  FSETP.NEU.FTZ.AND P1, PT, |R3|, +INF , PT ;  /* 0x7f8000000300780b */ /* 0x000fe40003f3d200 */
[----:B------:R-:W-:-:S11]  /*0af0*/  FSETP.NEU.FTZ.AND P0, PT, |R0|, +INF , PT ;  /* 0x7f8000000000780b */ /* 0x000fd60003f1d200 */
[----:B------:R-:W-:Y:S05]  /*0b00*/  @!P1 BRA !P2, `(.L_x_17) ;  /* 0x00000004002c9947 */ /* 0x000fea0005000000 */
[----:B------:R-:W-:-:S04]  /*0b10*/  LOP3.LUT P2, RZ, R0, 0x7fffffff, RZ, 0xc0, !PT ;  /* 0x7fffffff00ff7812 */ /* 0x000fc8000784c0ff */
[----:B------:R-:W-:-:S13]  /*0b20*/  PLOP3.LUT P1, PT, P1, P2, PT, 0x2f, 0xf2 ;  /* 0x0000000000f2781c */ /* 0x000fda0000f24577 */
[----:B------:R-:W-:Y:S05]  /*0b30*/  @P1 BRA `(.L_x_18) ;  /* 0x0000000400181947 */ /* 0x000fea0003800000 */
[----:B------:R-:W-:-:S04]  /*0b40*/  LOP3.LUT P1, RZ, R3, 0x7fffffff, RZ, 0xc0, !PT ;  /* 0x7fffffff03ff7812 */ /* 0x000fc8000782c0ff */
[----:B------:R-:W-:-:S13]  /*0b50*/  PLOP3.LUT P0, PT, P0, P1, PT, 0x2f, 0xf2 ;  /* 0x0000000000f2781c */ /* 0x000fda0000702577 */
[----:B------:R-:W-:Y:S05]  /*0b60*/  @P0 BRA `(.L_x_19) ;  /* 0x0000000400000947 */ /* 0x000fea0003800000 */
[----:B------:R-:W-:Y:S02]  /*0b70*/  ISETP.GE.AND P0, PT, R19, RZ, PT ;  /* 0x000000ff1300720c */ /* 0x000fe40003f06270 */
[----:B------:R-:W-:-:S11]  /*0b80*/  ISETP.GE.AND P1, PT, R20, RZ, PT ;  /* 0x000000ff1400720c */ /* 0x000fd60003f26270 */
[----:B------:R-:W-:Y:S01]  /*0b90*/  @P0 MOV R18, RZ ;  /* 0x000000ff00120202 */ /* 0x000fe20000000f00 */
[----:B------:R-:W-:Y:S02]  /*0ba0*/  @!P0 IMAD.MOV.U32 R18, RZ, RZ, -0x40 ;  /* 0xffffffc0ff128424 */ /* 0x000fe400078e00ff */
[----:B------:R-:W-:Y:S01]  /*0bb0*/  @!P0 FFMA R0, R0, 1.84467440737095516160e+19, RZ ;  /* 0x5f80000000008823 */ /* 0x000fe200000000ff */
[----:B------:R-:W-:Y:S02]  /*0bc0*/  @!P1 FFMA R3, R3, 1.84467440737095516160e+19, RZ ;  /* 0x5f80000003039823 */ /* 0x000fe400000000ff */
[----:B------:R-:W-:-:S07]  /*0bd0*/  @!P1 IADD3 R18, PT, PT, R18, 0x40, RZ ;  /* 0x0000004012129810 */ /* 0x000fce0007ffe0ff */
.L_x_15:
[----:B------:R-:W-:Y:S01]  /*0be0*/  LEA R20, R16, 0xc0800000, 0x17 ;  /* 0xc080000010147811 */ /* 0x000fe200078eb8ff */
[----:B------:R-:W-:Y:S01]  /*0bf0*/  BSSY.RECONVERGENT B2, `(.L_x_20) ;  /* 0x0000036000027945 */ /* 0x000fe20003800200 */
[----:B------:R-:W-:Y:S02]  /*0c00*/  IADD3 R21, PT, PT, R21, -0x7f, RZ ;  /* 0xffffff8115157810 */ /* 0x000fe40007ffe0ff */
[----:B------:R-:W-:-:S03]  /*0c10*/  IADD3 R22, PT, PT, -R20, R3, RZ ;  /* 0x0000000314167210 */ /* 0x000fc60007ffe1ff */
[C---:B------:R-:W-:Y:S01]  /*0c20*/  IMAD R0, R21.reuse, -0x800000, R0 ;  /* 0xff80000015007824 */ /* 0x040fe200078e0200 */
[----:B------:R-:W0:Y:S01]  /*0c30*/  MUFU.RCP R3, R22 ;  /* 0x0000001600037308 */ /* 0x000e220000001000 */
[----:B------:R-:W-:Y:S01]  /*0c40*/  FADD.FTZ R19, -R22, -RZ ;  /* 0x800000ff16137221 */ /* 0x000fe20000010100 */
[----:B------:R-:W-:-:S05]  /*0c50*/  IADD3 R21, PT, PT, R21, 0x7f, -R16 ;  /* 0x0000007f15157810 */ /* 0x000fca0007ffe810 */
[----:B------:R-:W-:Y:S02]  /*0c60*/  IMAD.IADD R21, R21, 0x1, R18 ;  /* 0x0000000115157824 */ /* 0x000fe400078e0212 */
[----:B0-----:R-:W-:-:S04]  /*0c70*/  FFMA R20, R3, R19, 1 ;  /* 0x3f80000003147423 */ /* 0x001fc80000000013 */
[----:B------:R-:W-:-:S04]  /*0c80*/  FFMA R3, R3, R20, R3 ;  /* 0x0000001403037223 */ /* 0x000fc80000000003 */
[----:B------:R-:W-:-:S04]  /*0c90*/  FFMA R20, R0, R3, RZ ;  /* 0x0000000300147223 */ /* 0x000fc800000000ff */
[----:B------:R-:W-:-:S04]  /*0ca0*/  FFMA R23, R19, R20, R0 ;  /* 0x0000001413177223 */ /* 0x000fc80000000000 */
[----:B------:R-:W-:-:S04]  /*0cb0*/  FFMA R20, R3, R23, R20 ;  /* 0x0000001703147223 */ /* 0x000fc80000000014 */
[----:B------:R-:W-:-:S04]  /*0cc0*/  FFMA R19, R19, R20, R0 ;  /* 0x0000001413137223 */ /* 0x000fc80000000000 */
[----:B------:R-:W-:-:S05]  /*0cd0*/  FFMA R0, R3, R19, R20 ;  /* 0x0000001303007223 */ /* 0x000fca0000000014 */
[----:B------:R-:W-:-:S04]  /*0ce0*/  SHF.R.U32.HI R16, RZ, 0x17, R0 ;  /* 0x00000017ff107819 */ /* 0x000fc80000011600 */
[----:B------:R-:W-:-:S04]  /*0cf0*/  LOP3.LUT R16, R16, 0xff, RZ, 0xc0, !PT ;  /* 0x000000ff10107812 */ /* 0x000fc800078ec0ff */
[----:B------:R-:W-:-:S04]  /*0d00*/  IADD3 R22, PT, PT, R16, R21, RZ ;  /* 0x0000001510167210 */ /* 0x000fc80007ffe0ff */
[----:B------:R-:W-:-:S04]  /*0d10*/  IADD3 R16, PT, PT, R22, -0x1, RZ ;  /* 0xffffffff16107810 */ /* 0x000fc80007ffe0ff */
[----:B------:R-:W-:-:S13]  /*0d20*/  ISETP.GE.U32.AND P0, PT, R16, 0xfe, PT ;  /* 0x000000fe1000780c */ /* 0x000fda0003f06070 */
[----:B------:R-:W-:Y:S05]  /*0d30*/  @!P0 BRA `(.L_x_21) ;  /* 0x0000000000808947 */ /* 0x000fea0003800000 */
[----:B------:R-:W-:-:S13]  /*0d40*/  ISETP.GT.AND P0, PT, R22, 0xfe, PT ;  /* 0x000000fe1600780c */ /* 0x000fda0003f04270 */
[----:B------:R-:W-:Y:S05]  /*0d50*/  @P0 BRA `(.L_x_22) ;  /* 0x00000000006c0947 */ /* 0x000fea0003800000 */
[----:B------:R-:W-:-:S13]  /*0d60*/  ISETP.GE.AND P0, PT, R22, 0x1, PT ;  /* 0x000000011600780c */ /* 0x000fda0003f06270 */
[----:B------:R-:W-:Y:S05]  /*0d70*/  @P0 BRA `(.L_x_23) ;  /* 0x0000000000740947 */ /* 0x000fea0003800000 */
[----:B------:R-:W-:Y:S02]  /*0d80*/  ISETP.GE.AND P0, PT, R22, -0x18, PT ;  /* 0xffffffe81600780c */ /* 0x000fe40003f06270 */
[----:B------:R-:W-:-:S11]  /*0d90*/  LOP3.LUT R0, R0, 0x80000000, RZ, 0xc0, !PT ;  /* 0x8000000000007812 */ /* 0x000fd600078ec0ff */
[----:B------:R-:W-:Y:S05]  /*0da0*/  @!P0 BRA `(.L_x_23) ;  /* 0x0000000000688947 */ /* 0x000fea0003800000 */
[CCC-:B------:R-:W-:Y:S01]  /*0db0*/  FFMA.RZ R16, R3.reuse, R19.reuse, R20.reuse ;  /* 0x0000001303107223 */ /* 0x1c0fe2000000c014 */
[C---:B------:R-:W-:Y:S02]  /*0dc0*/  ISETP.NE.AND P2, PT, R22.reuse, RZ, PT ;  /* 0x000000ff1600720c */ /* 0x040fe40003f45270 */
[----:B------:R-:W-:Y:S02]  /*0dd0*/  ISETP.NE.AND P1, PT, R22, RZ, PT ;  /* 0x000000ff1600720c */ /* 0x000fe40003f25270 */
[----:B------:R-:W-:Y:S01]  /*0de0*/  LOP3.LUT R18, R16, 0x7fffff, RZ, 0xc0, !PT ;  /* 0x007fffff10127812 */ /* 0x000fe200078ec0ff */
[CCC-:B------:R-:W-:Y:S01]  /*0df0*/  FFMA.RP R16, R3.reuse, R19.reuse, R20.reuse ;  /* 0x0000001303107223 */ /* 0x1c0fe20000008014 */
[----:B------:R-:W-:Y:S01]  /*0e00*/  FFMA.RM R3, R3, R19, R20 ;  /* 0x0000001303037223 */ /* 0x000fe20000004014 */
[----:B------:R-:W-:Y:S01]  /*0e10*/  IADD3 R19, PT, PT, R22, 0x20, RZ ;  /* 0x0000002016137810 */ /* 0x000fe20007ffe0ff */
[----:B------:R-:W-:Y:S01]  /*0e20*/  IMAD.MOV R20, RZ, RZ, -R22 ;  /* 0x000000ffff147224 */ /* 0x000fe200078e0a16 */
[----:B------:R-:W-:-:S02]  /*0e30*/  LOP3.LUT R18, R18, 0x800000, RZ, 0xfc, !PT ;  /* 0x0080000012127812 */ /* 0x000fc400078efcff */
[----:B------:R-:W-:Y:S02]  /*0e40*/  FSETP.NEU.FTZ.AND P0, PT, R16, R3, PT ;  /* 0x000000031000720b */ /* 0x000fe40003f1d000 */
[----:B------:R-:W-:Y:S02]  /*0e50*/  SHF.L.U32 R19, R18, R19, RZ ;  /* 0x0000001312137219 */ /* 0x000fe400000006ff */
[----:B------:R-:W-:Y:S02]  /*0e60*/  SEL R3, R20, RZ, P2 ;  /* 0x000000ff14037207 */ /* 0x000fe40001000000 */
[----:B------:R-:W-:Y:S02]  /*0e70*/  ISETP.NE.AND P1, PT, R19, RZ, P1 ;  /* 0x000000ff1300720c */ /* 0x000fe40000f25270 */
[----:B------:R-:W-:Y:S02]  /*0e80*/  SHF.R.U32.HI R3, RZ, R3, R18 ;  /* 0x00000003ff037219 */ /* 0x000fe40000011612 */
[----:B------:R-:W-:-:S02]  /*0e90*/  PLOP3.LUT P0, PT, P0, P1, PT, 0xf8, 0x8f ;  /* 0x00000000008f781c */ /* 0x000fc40000703f70 */
[----:B------:R-:W-:Y:S02]  /*0ea0*/  SHF.R.U32.HI R19, RZ, 0x1, R3 ;  /* 0x00000001ff137819 */ /* 0x000fe40000011603 */
[----:B------:R-:W-:-:S04]  /*0eb0*/  SEL R16, RZ, 0x1, !P0 ;  /* 0x00000001ff107807 */ /* 0x000fc80004000000 */
[----:B------:R-:W-:-:S04]  /*0ec0*/  LOP3.LUT R16, R16, 0x1, R19, 0xf8, !PT ;  /* 0x0000000110107812 */ /* 0x000fc800078ef813 */
[----:B------:R-:W-:-:S04]  /*0ed0*/  LOP3.LUT R16, R16, R3, RZ, 0xc0, !PT ;  /* 0x0000000310107212 */ /* 0x000fc800078ec0ff */
[----:B------:R-:W-:-:S04]  /*0ee0*/  IADD3 R19, PT, PT, R19, R16, RZ ;  /* 0x0000001013137210 */ /* 0x000fc80007ffe0ff */
[----:B------:R-:W-:Y:S01]  /*0ef0*/  LOP3.LUT R0, R19, R0, RZ, 0xfc, !PT ;  /* 0x0000000013007212 */ /* 0x000fe200078efcff */
[----:B------:R-:W-:Y:S06]  /*0f00*/  BRA `(.L_x_23) ;  /* 0x0000000000107947 */ /* 0x000fec0003800000 */
.L_x_22:
[----:B------:R-:W-:-:S04]  /*0f10*/  LOP3.LUT R0, R0, 0x80000000, RZ, 0xc0, !PT ;  /* 0x8000000000007812 */ /* 0x000fc800078ec0ff */
[----:B------:R-:W-:Y:S01]  /*0f20*/  LOP3.LUT R0, R0, 0x7f800000, RZ, 0xfc, !PT ;  /* 0x7f80000000007812 */ /* 0x000fe200078efcff */
[----:B------:R-:W-:Y:S06]  /*0f30*/  BRA `(.L_x_23) ;  /* 0x0000000000047947 */ /* 0x000fec0003800000 */
.L_x_21:
[----:B------:R-:W-:-:S07]  /*0f40*/  LEA R0, R21, R0, 0x17 ;  /* 0x0000000015007211 */ /* 0x000fce00078eb8ff */
.L_x_23:
[----:B------:R-:W-:Y:S05]  /*0f50*/  BSYNC.RECONVERGENT B2 ;  /* 0x0000000000027941 */ /* 0x000fea0003800200 */
.L_x_20:
[----:B------:R-:W-:Y:S05]  /*0f60*/  BRA `(.L_x_24) ;  /* 0x0000000000207947 */ /* 0x000fea0003800000 */
.L_x_19:
[----:B------:R-:W-:-:S04]  /*0f70*/  LOP3.LUT R0, R3, 0x80000000, R0, 0x48, !PT ;  /* 0x8000000003007812 */ /* 0x000fc800078e4800 */
[----:B------:R-:W-:Y:S01]  /*0f80*/  LOP3.LUT R0, R0, 0x7f800000, RZ, 0xfc, !PT ;  /* 0x7f80000000007812 */ /* 0x000fe200078efcff */
[----:B------:R-:W-:Y:S06]  /*0f90*/  BRA `(.L_x_24) ;  /* 0x0000000000147947 */ /* 0x000fec0003800000 */
.L_x_18:
[----:B------:R-:W-:Y:S01]  /*0fa0*/  LOP3.LUT R0, R3, 0x80000000, R0, 0x48, !PT ;  /* 0x8000000003007812 */ /* 0x000fe200078e4800 */
[----:B------:R-:W-:Y:S06]  /*0fb0*/  BRA `(.L_x_24) ;  /* 0x00000000000c7947 */ /* 0x000fec0003800000 */
.L_x_17:
[----:B------:R-:W0:Y:S01]  /*0fc0*/  MUFU.RSQ R0, -QNAN ;  /* 0xffc0000000007908 */ /* 0x000e220000001400 */
[----:B------:R-:W-:Y:S05]  /*0fd0*/  BRA `(.L_x_24) ;  /* 0x0000000000047947 */ /* 0x000fea0003800000 */
.L_x_16:
[----:B------:R-:W-:-:S07]  /*0fe0*/  FADD.FTZ R0, R0, R3 ;  /* 0x0000000300007221 */ /* 0x000fce0000010000 */
.L_x_24:
[----:B------:R-:W-:Y:S05]  /*0ff0*/  BSYNC.RECONVERGENT B1 ;  /* 0x0000000000017941 */ /* 0x000fea0003800200 */
.L_x_14:
[----:B------:R-:W-:-:S04]  /*1000*/  HFMA2 R3, -RZ, RZ, 0, 0 ;  /* 0x00000000ff037431 */ /* 0x000fc800000001ff */
[----:B0-----:R-:W-:Y:S05]  /*1010*/  RET.REL.NODEC R2 `(_ZN8physgrad34project_contact_constraints_kernelEPKiPK6float3PKfPS2_S6_if) ;  /* 0xffffffec02f87950 */ /* 0x001fea0003c3ffff */
.L_x_25:
[----:B------:R-:W-:-:S00]  /*1020*/  BRA `(.L_x_25) ;  /* 0xfffffffc00fc7947 */ /* 0x000fc0000383ffff */
[----:B------:R-:W-:-:S00]  /*1030*/  NOP ;  /* 0x0000000000007918 */ /* 0x000fc00000000000 */
        /* <DEDUP_REMOVED lines=12> */
.L_x_127:


//--------------------- .text._ZN8physgrad19spatial_hash_kernelEPK6float3PKfPiS5_if --------------------------
	.section	.text._ZN8physgrad19spatial_hash_kernelEPK6float3PKfPiS5_if,"ax",@progbits
	.align	128
        .global         _ZN8physgrad19spatial_hash_kernelEPK6float3PKfPiS5_if
        .type           _ZN8physgrad19spatial_hash_kernelEPK6float3PKfPiS5_if,@function
        .size           _ZN8physgrad19spatial_hash_kernelEPK6float3PKfPiS5_if,(.L_x_128 - _ZN8physgrad19spatial_hash_kernelEPK6float3PKfPiS5_if)
        .other          _ZN8physgrad19spatial_hash_kernelEPK6float3PKfPiS5_if,@"STO_CUDA_ENTRY STV_DEFAULT"
_ZN8physgrad19spatial_hash_kernelEPK6float3PKfPiS5_if:
.text._ZN8physgrad19spatial_hash_kernelEPK6float3PKfPiS5_if:
        /* <DEDUP_REMOVED lines=10> */
[----:B------:R-:W2:Y:S01]  /*00a0*/  LDC R11, c[0x0][0x3a4] ;  /* 0x0000e900ff0b7b82 */ /* 0x000ea20000000800 */
[----:B0-----:R-:W-:-:S05]  /*00b0*/  IMAD.WIDE R6, R5, 0xc, R6 ;  /* 0x0000000c05067825 */ /* 0x001fca00078e0206 */
[----:B-1----:R-:W3:Y:S04]  /*00c0*/  LDG.E.CONSTANT R4, desc[UR4][R6.64] ;  /* 0x0000000406047981 */ /* 0x002ee8000c1e9900 */
[----:B------:R0:W5:Y:S04]  /*00d0*/  LDG.E.CONSTANT R3, desc[UR4][R6.64+0x4] ;  /* 0x0000040406037981 */ /* 0x000168000c1e9900 */
[----:B------:R0:W5:Y:S01]  /*00e0*/  LDG.E.CONSTANT R2, desc[UR4][R6.64+0x8] ;  /* 0x0000080406027981 */ /* 0x000162000c1e9900 */
[----:B--2---:R-:W1:Y:S01]  /*00f0*/  MUFU.RCP R8, R11 ;  /* 0x0000000b00087308 */ /* 0x004e620000001000 */
[----:B------:R-:W2:Y:S01]  /*0100*/  LDC R0, c[0x0][0x3a4] ;  /* 0x0000e900ff007b82 */ /* 0x000ea20000000800 */
[----:B------:R-:W-:Y:S01]  /*0110*/  BSSY.RECONVERGENT B0, `(.L_x_26) ;  /* 0x000000b000007945 */ /* 0x000fe20003800200 */
[----:B-1----:R-:W-:-:S04]  /*0120*/  FFMA R9, R8, -R11, 1 ;  /* 0x3f80000008097423 */ /* 0x002fc8000000080b */
[----:B------:R-:W-:Y:S01]  /*0130*/  FFMA R9, R8, R9, R8 ;  /* 0x0000000908097223 */ /* 0x000fe20000000008 */
[----:B---3--:R-:W1:Y:S03]  /*0140*/  FCHK P0, R4, R11 ;  /* 0x0000000b04007302 */ /* 0x008e660000000000 */
[----:B------:R-:W-:-:S04]  /*0150*/  FFMA R8, R4, R9, RZ ;  /* 0x0000000904087223 */ /* 0x000fc800000000ff */
[----:B------:R-:W-:-:S04]  /*0160*/  FFMA R10, R8, -R11, R4 ;  /* 0x8000000b080a7223 */ /* 0x000fc80000000004 */
[----:B------:R-:W-:Y:S01]  /*0170*/  FFMA R8, R9, R10, R8 ;  /* 0x0000000a09087223 */ /* 0x000fe20000000008 */
[----:B012---:R-:W-:Y:S06]  /*0180*/  @!P0 BRA `(.L_x_27) ;  /* 0x00000000000c8947 */ /* 0x007fec0003800000 */
[----:B------:R-:W-:-:S07]  /*0190*/  MOV R8, 0x1b0 ;  /* 0x000001b000087802 */ /* 0x000fce0000000f00 */
[----:B-----5:R-:W-:Y:S05]  /*01a0*/  CALL.REL.NOINC `($__internal_1_$__cuda_sm3x_div_rn_noftz_f32_slowpath) ;  /* 0x0000000000c87944 */ /* 0x020fea0003c00000 */
[----:B------:R-:W-:-:S07]  /*01b0*/  IMAD.MOV.U32 R8, RZ, RZ, R4 ;  /* 0x000000ffff087224 */ /* 0x000fce00078e0004 */
.L_x_27:
[----:B------:R-:W-:Y:S05]  /*01c0*/  BSYNC.RECONVERGENT B0 ;  /* 0x0000000000007941 */ /* 0x000fea0003800200 */
.L_x_26:
[----:B------:R-:W0:Y:S01]  /*01d0*/  LDC R10, c[0x0][0x3a4] ;  /* 0x0000e900ff0a7b82 */ /* 0x000e220000000800 */
[----:B------:R-:W-:Y:S01]  /*01e0*/  F2I.FLOOR.NTZ R6, R8 ;  /* 0x0000000800067305 */ /* 0x000fe20000207100 */
[----:B------:R-:W-:Y:S07]  /*01f0*/  BSSY.RECONVERGENT B0, `(.L_x_28) ;  /* 0x000000c000007945 */ /* 0x000fee0003800200 */
[----:B0-----:R-:W0:Y:S08]  /*0200*/  MUFU.RCP R7, R10 ;  /* 0x0000000a00077308 */ /* 0x001e300000001000 */
[----:B-----5:R-:W1:Y:S01]  /*0210*/  FCHK P0, R3, R10 ;  /* 0x0000000a03007302 */ /* 0x020e620000000000 */
[----:B0-----:R-:W-:-:S04]  /*0220*/  FFMA R4, R7, -R10, 1 ;  /* 0x3f80000007047423 */ /* 0x001fc8000000080a */
[----:B------:R-:W-:-:S04]  /*0230*/  FFMA R9, R7, R4, R7 ;  /* 0x0000000407097223 */ /* 0x000fc80000000007 */
[----:B------:R-:W-:-:S04]  /*0240*/  FFMA R4, R3, R9, RZ ;  /* 0x0000000903047223 */ /* 0x000fc800000000ff */
[----:B------:R-:W-:-:S04]  /*0250*/  FFMA R7, R4, -R10, R3 ;  /* 0x8000000a04077223 */ /* 0x000fc80000000003 */
[----:B------:R-:W-:Y:S01]  /*0260*/  FFMA R4, R9, R7, R4 ;  /* 0x0000000709047223 */ /* 0x000fe20000000004 */
[----:B-1----:R-:W-:Y:S06]  /*0270*/  @!P0 BRA `(.L_x_29) ;  /* 0x00000000000c8947 */ /* 0x002fec0003800000 */
[----:B------:R-:W-:Y:S01]  /*0280*/  IMAD.MOV.U32 R4, RZ, RZ, R3 ;  /* 0x000000ffff047224 */ /* 0x000fe200078e0003 */
[----:B------:R-:W-:-:S07]  /*0290*/  MOV R8, 0x2b0 ;  /* 0x000002b000087802 */ /* 0x000fce0000000f00 */
[----:B------:R-:W-:Y:S05]  /*02a0*/  CALL.REL.NOINC `($__internal_1_$__cuda_sm3x_div_rn_noftz_f32_slowpath) ;  /* 0x0000000000887944 */ /* 0x000fea0003c00000 */
.L_x_29:
[----:B------:R-:W-:Y:S05]  /*02b0*/  BSYNC.RECONVERGENT B0 ;  /* 0x0000000000007941 */ /* 0x000fea0003800200 */
.L_x_28:
[----:B------:R-:W0:Y:S01]  /*02c0*/  LDC R9, c[0x0][0x3a4] ;  /* 0x0000e900ff097b82 */ /* 0x000e220000000800 */
[----:B------:R-:W-:Y:S01]  /*02d0*/  F2I.FLOOR.NTZ R3, R4 ;  /* 0x0000000400037305 */ /* 0x000fe20000207100 */
[----:B------:R-:W-:Y:S07]  /*02e0*/  BSSY.RECONVERGENT B0, `(.L_x_30) ;  /* 0x000000d000007945 */ /* 0x000fee0003800200 */
[----:B0-----:R-:W0:Y:S08]  /*02f0*/  MUFU.RCP R8, R9 ;  /* 0x0000000900087308 */ /* 0x001e300000001000 */
[----:B------:R-:W1:Y:S01]  /*0300*/  FCHK P0, R2, R9 ;  /* 0x0000000902007302 */ /* 0x000e620000000000 */
        /* <DEDUP_REMOVED lines=9> */
[----:B------:R-:W-:-:S07]  /*03a0*/  IMAD.MOV.U32 R8, RZ, RZ, R4 ;  /* 0x000000ffff087224 */ /* 0x000fce00078e0004 */
.L_x_31:
[----:B------:R-:W-:Y:S05]  /*03b0*/  BSYNC.RECONVERGENT B0 ;  /* 0x0000000000007941 */ /* 0x000fea0003800200 */
.L_x_30:
[----:B------:R-:W0:Y:S01]  /*03c0*/  F2I.FLOOR.NTZ R8, R8 ;  /* 0x0000000800087305 */ /* 0x000e220000207100 */
[----:B------:R-:W-:Y:S02]  /*03d0*/  IMAD R6, R6, 0x466f45d, RZ ;  /* 0x0466f45d06067824 */ /* 0x000fe400078e02ff */
[----:B------:R-:W-:Y:S02]  /*03e0*/  IMAD R3, R3, 0x127409f, RZ ;  /* 0x0127409f03037824 */ /* 0x000fe400078e02ff */
[----:B0-----:R-:W-:-:S05]  /*03f0*/  IMAD R0, R8, 0x4f9ffb7, RZ ;  /* 0x04f9ffb708007824 */ /* 0x001fca00078e02ff */
[----:B------:R-:W-:Y:S02]  /*0400*/  LOP3.LUT R0, R0, R3, R6, 0x96, !PT ;  /* 0x0000000300007212 */ /* 0x000fe400078e9606 */
[----:B------:R-:W0:Y:S03]  /*0410*/  LDC.64 R2, c[0x0][0x390] ;  /* 0x0000e400ff027b82 */ /* 0x000e260000000a00 */
[----:B------:R-:W-:-:S05]  /*0420*/  IMAD.HI R4, R0, 0x431bde83, RZ ;  /* 0x431bde8300047827 */ /* 0x000fca00078e02ff */
[----:B------:R-:W1:Y:S01]  /*0430*/  LDC.64 R6, c[0x0][0x398] ;  /* 0x0000e600ff067b82 */ /* 0x000e620000000a00 */
[----:B------:R-:W-:-:S04]  /*0440*/  SHF.R.U32.HI R9, RZ, 0x1f, R4 ;  /* 0x0000001fff097819 */ /* 0x000fc80000011604 */
[----:B------:R-:W-:-:S05]  /*0450*/  LEA.HI.SX32 R9, R4, R9, 0xe ;  /* 0x0000000904097211 */ /* 0x000fca00078f72ff */
[----:B------:R-:W-:-:S05]  /*0460*/  IMAD R9, R9, -0xf4240, R0 ;  /* 0xfff0bdc009097824 */ /* 0x000fca00078e0200 */
[----:B------:R-:W-:Y:S01]  /*0470*/  IABS R9, R9 ;  /* 0x0000000900097213 */ /* 0x000fe20000000000 */
[----:B0-----:R-:W-:-:S05]  /*0480*/  IMAD.WIDE R2, R5, 0x4, R2 ;  /* 0x0000000405027825 */ /* 0x001fca00078e0202 */
[----:B------:R-:W-:Y:S01]  /*0490*/  STG.E desc[UR4][R2.64], R9 ;  /* 0x0000000902007986 */ /* 0x000fe2000c101904 */
[----:B-1----:R-:W-:-:S05]  /*04a0*/  IMAD.WIDE R6, R5, 0x4, R6 ;  /* 0x0000000405067825 */ /* 0x002fca00078e0206 */
[----:B------:R-:W-:Y:S01]  /*04b0*/  STG.E desc[UR4][R6.64], R5 ;  /* 0x0000000506007986 */ /* 0x000fe2000c101904 */
[----:B------:R-:W-:Y:S05]  /*04c0*/  EXIT ;  /* 0x000000000000794d */ /* 0x000fea0003800000 */
        .weak           $__internal_1_$__cuda_sm3x_div_rn_noftz_f32_slowpath
        .type           $__internal_1_$__cuda_sm3x_div_rn_noftz_f32_slowpath,@function
        .size           $__internal_1_$__cuda_sm3x_div_rn_noftz_f32_slowpath,(.L_x_128 - $__internal_1_$__cuda_sm3x_div_rn_noftz_f32_slowpath)
$__internal_1_$__cuda_sm3x_div_rn_noftz_f32_slowpath:
[----:B------:R-:W-:Y:S01]  /*04d0*/  SHF.R.U32.HI R9, RZ, 0x17, R0 ;  /* 0x00000017ff097819 */ /* 0x000fe20000011600 */
[----:B------:R-:W-:Y:S01]  /*04e0*/  BSSY.RECONVERGENT B1, `(.L_x_32) ;  /* 0x0000063000017945 */ /* 0x000fe20003800200 */
[----:B------:R-:W-:Y:S01]  /*04f0*/  SHF.R.U32.HI R7, RZ, 0x17, R4 ;  /* 0x00000017ff077819 */ /* 0x000fe20000011604 */
[----:B------:R-:W-:Y:S01]  /*0500*/  IMAD.MOV.U32 R11, RZ, RZ, R0 ;  /* 0x000000ffff0b7224 */ /* 0x000fe200078e0000 */
[----:B------:R-:W-:Y:S02]  /*0510*/  LOP3.LUT R9, R9, 0xff, RZ, 0xc0, !PT ;  /* 0x000000ff09097812 */ /* 0x000fe400078ec0ff */
[----:B------:R-:W-:-:S03]  /*0520*/  LOP3.LUT R14, R7, 0xff, RZ, 0xc0, !PT ;  /* 0x000000ff070e7812 */ /* 0x000fc600078ec0ff */
[----:B------:R-:W-:Y:S02]  /*0530*/  VIADD R10, R9, 0xffffffff ;  /* 0xffffffff090a7836 */ /* 0x000fe40000000000 */
[----:B------:R-:W-:-:S03]  /*0540*/  VIADD R12, R14, 0xffffffff ;  /* 0xffffffff0e0c7836 */ /* 0x000fc60000000000 */
        /* <DEDUP_REMOVED lines=10> */
[----:B------:R-:W-:Y:S02]  /*05f0*/  FSETP.NEU.FTZ.AND P2, PT, |R4|, +INF , PT ;  /* 0x7f8000000400780b */ /* 0x000fe40003f5d200 */
        /* <DEDUP_REMOVED lines=11> */
[----:B------:R-:W-:Y:S02]  /*06b0*/  @P0 IMAD.MOV.U32 R7, RZ, RZ, RZ ;  /* 0x000000ffff070224 */ /* 0x000fe400078e00ff */
[----:B------:R-:W-:Y:S01]  /*06c0*/  @!P0 FFMA R4, R4, 1.84467440737095516160e+19, RZ ;  /* 0x5f80000004048823 */ /* 0x000fe200000000ff */
[----:B------:R-:W-:Y:S02]  /*06d0*/  @!P0 IMAD.MOV.U32 R7, RZ, RZ, -0x40 ;  /* 0xffffffc0ff078424 */ /* 0x000fe400078e00ff */
[----:B------:R-:W-:Y:S02]  /*06e0*/  @!P1 FFMA R11, R0, 1.84467440737095516160e+19, RZ ;  /* 0x5f800000000b9823 */ /* 0x000fe400000000ff */
[----:B------:R-:W-:-:S07]  /*06f0*/  @!P1 VIADD R7, R7, 0x40 ;  /* 0x0000004007079836 */ /* 0x000fce0000000000 */
.L_x_33:
[----:B------:R-:W-:Y:S01]  /*0700*/  LEA R10, R9, 0xc0800000, 0x17 ;  /* 0xc0800000090a7811 */ /* 0x000fe200078eb8ff */
[----:B------:R-:W-:Y:S04]  /*0710*/  BSSY.RECONVERGENT B2, `(.L_x_38) ;  /* 0x0000036000027945 */ /* 0x000fe80003800200 */
[----:B------:R-:W-:Y:S01]  /*0720*/  IMAD.IADD R11, R11, 0x1, -R10 ;  /* 0x000000010b0b7824 */ /* 0x000fe200078e0a0a */
[----:B------:R-:W-:-:S03]  /*0730*/  IADD3 R10, PT, PT, R14, -0x7f, RZ ;  /* 0xffffff810e0a7810 */ /* 0x000fc60007ffe0ff */
[----:B------:R-:W0:Y:S01]  /*0740*/  MUFU.RCP R12, R11 ;  /* 0x0000000b000c7308 */ /* 0x000e220000001000 */
[----:B------:R-:W-:Y:S01]  /*0750*/  FADD.FTZ R13, -R11, -RZ ;  /* 0x800000ff0b0d7221 */ /* 0x000fe20000010100 */
[C---:B------:R-:W-:Y:S01]  /*0760*/  IMAD R4, R10.reuse, -0x800000, R4 ;  /* 0xff8000000a047824 */ /* 0x040fe200078e0204 */
        /* <DEDUP_REMOVED lines=10> */
[----:B------:R-:W-:-:S05]  /*0810*/  LOP3.LUT R9, R9, 0xff, RZ, 0xc0, !PT ;  /* 0x000000ff09097812 */ /* 0x000fca00078ec0ff */
[----:B------:R-:W-:-:S04]  /*0820*/  IMAD.IADD R11, R9, 0x1, R10 ;  /* 0x00000001090b7824 */ /* 0x000fc800078e020a */
[----:B------:R-:W-:-:S05]  /*0830*/  VIADD R7, R11, 0xffffffff ;  /* 0xffffffff0b077836 */ /* 0x000fca0000000000 */
        /* <DEDUP_REMOVED lines=10> */
[-CC-:B------:R-:W-:Y:S01]  /*08e0*/  FFMA.RM R10, R17, R13.reuse, R12.reuse ;  /* 0x0000000d110a7223 */ /* 0x180fe2000000400c */
[C---:B------:R-:W-:Y:S02]  /*08f0*/  ISETP.NE.AND P2, PT, R11.reuse, RZ, PT ;  /* 0x000000ff0b00720c */ /* 0x040fe40003f45270 */
[----:B------:R-:W-:Y:S02]  /*0900*/  ISETP.NE.AND P1, PT, R11, RZ, PT ;  /* 0x000000ff0b00720c */ /* 0x000fe40003f25270 */
[----:B------:R-:W-:Y:S01]  /*0910*/  LOP3.LUT R9, R7, 0x7fffff, RZ, 0xc0, !PT ;  /* 0x007fffff07097812 */ /* 0x000fe200078ec0ff */
[----:B------:R-:W-:Y:S01]  /*0920*/  FFMA.RP R7, R17, R13, R12 ;  /* 0x0000000d11077223 */ /* 0x000fe2000000800c */
[C---:B------:R-:W-:Y:S01]  /*0930*/  VIADD R12, R11.reuse, 0x20 ;  /* 0x000000200b0c7836 */ /* 0x040fe20000000000 */
[----:B------:R-:W-:Y:S02]  /*0940*/  IADD3 R11, PT, PT, -R11, RZ, RZ ;  /* 0x000000ff0b0b7210 */ /* 0x000fe40007ffe1ff */
        /* <DEDUP_REMOVED lines=10> */
[----:B------:R-:W-:-:S05]  /*09f0*/  LOP3.LUT R7, R7, R10, RZ, 0xc0, !PT ;  /* 0x0000000a07077212 */ /* 0x000fca00078ec0ff */
[----:B------:R-:W-:-:S05]  /*0a00*/  IMAD.IADD R7, R12, 0x1, R7 ;  /* 0x000000010c077824 */ /* 0x000fca00078e0207 */
[----:B------:R-:W-:Y:S01]  /*0a10*/  LOP3.LUT R4, R7, R4, RZ, 0xfc, !PT ;  /* 0x0000000407047212 */ /* 0x000fe200078efcff */
[----:B------:R-:W-:Y:S06]  /*0a20*/  BRA `(.L_x_41) ;  /* 0x0000000000107947 */ /* 0x000fec0003800000 */
.L_x_40:
[----:B------:R-:W-:-:S04]  /*0a30*/  LOP3.LUT R4, R4, 0x80000000, RZ, 0xc0, !PT ;  /* 0x8000000004047812 */ /* 0x000fc800078ec0ff */
[----:B------:R-:W-:Y:S01]  /*0a40*/  LOP3.LUT R4, R4, 0x7f800000, RZ, 0xfc, !PT ;  /* 0x7f80000004047812 */ /* 0x000fe200078efcff */
[----:B------:R-:W-:Y:S06]  /*0a50*/  BRA `(.L_x_41) ;  /* 0x0000000000047947 */ /* 0x000fec0003800000 */
.L_x_39:
[----:B------:R-:W-:-:S07]  /*0a60*/  IMAD R4, R10, 0x800000, R4 ;  /* 0x008000000a047824 */ /* 0x000fce00078e0204 */
.L_x_41:
[----:B------:R-:W-:Y:S05]  /*0a70*/  BSYNC.RECONVERGENT B2 ;  /* 0x0000000000027941 */ /* 0x000fea0003800200 */
.L_x_38:
[----:B------:R-:W-:Y:S05]  /*0a80*/  BRA `(.L_x_42) ;  /* 0x0000000000207947 */ /* 0x000fea0003800000 */
.L_x_37:
[----:B------:R-:W-:-:S04]  /*0a90*/  LOP3.LUT R4, R11, 0x80000000, R4, 0x48, !PT ;  /* 0x800000000b047812 */ /* 0x000fc800078e4804 */
[----:B------:R-:W-:Y:S01]  /*0aa0*/  LOP3.LUT R4, R4, 0x7f800000, RZ, 0xfc, !PT ;  /* 0x7f80000004047812 */ /* 0x000fe200078efcff */
[----:B------:R-:W-:Y:S06]  /*0ab0*/  BRA `(.L_x_42) ;  /* 0x0000000000147947 */ /* 0x000fec0003800000 */
.L_x_36:
[----:B------:R-:W-:Y:S01]  /*0ac0*/  LOP3.LUT R4, R11, 0x80000000, R4, 0x48, !PT ;  /* 0x800000000b047812 */ /* 0x000fe200078e4804 */
[----:B------:R-:W-:Y:S06]  /*0ad0*/  BRA `(.L_x_42) ;  /* 0x00000000000c7947 */ /* 0x000fec0003800000 */
.L_x_35:
[----:B------:R-:W0:Y:S01]  /*0ae0*/  MUFU.RSQ R4, -QNAN ;  /* 0xffc0000000047908 */ /* 0x000e220000001400 */
[----:B------:R-:W-:Y:S05]  /*0af0*/  BRA `(.L_x_42) ;  /* 0x0000000000047947 */ /* 0x000fea0003800000 */
.L_x_34:
[----:B------:R-:W-:-:S07]  /*0b00*/  FADD.FTZ R4, R4, R0 ;  /* 0x0000000004047221 */ /* 0x000fce0000010000 */
.L_x_42:
[----:B------:R-:W-:Y:S05]  /*0b10*/  BSYNC.RECONVERGENT B1 ;  /* 0x0000000000017941 */ /* 0x000fea0003800200 */
.L_x_32:
[----:B------:R-:W-:-:S04]  /*0b20*/  IMAD.MOV.U32 R9, RZ, RZ, 0x0 ;  /* 0x00000000ff097424 */ /* 0x000fc800078e00ff */
[----:B0-----:R-:W-:Y:S05]  /*0b30*/  RET.REL.NODEC R8 `(_ZN8physgrad19spatial_hash_kernelEPK6float3PKfPiS5_if) ;  /* 0xfffffff408307950 */ /* 0x001fea0003c3ffff */
.L_x_43:
        /* <DEDUP_REMOVED lines=12> */
.L_x_128:


//--------------------- .text._ZN8physgrad32calculate_friction_forces_kernelEPKiPK6float3S4_PKfPS2_if --------------------------
	.section	.text._ZN8physgrad32calculate_friction_forces_kernelEPKiPK6float3S4_PKfPS2_if,"ax",@progbits
	.align	128
        .global         _ZN8physgrad32calculate_friction_forces_kernelEPKiPK6float3S4_PKfPS2_if
        .type           _ZN8physgrad32calculate_friction_forces_kernelEPKiPK6float3S4_PKfPS2_if,@function
        .size           _ZN8physgrad32calculate_friction_forces_kernelEPKiPK6float3S4_PKfPS2_if,(.L_x_130 - _ZN8physgrad32calculate_friction_forces_kernelEPKiPK6float3S4_PKfPS2_if)
        .other          _ZN8physgrad32calculate_friction_forces_kernelEPKiPK6float3S4_PKfPS2_if,@"STO_CUDA_ENTRY STV_DEFAULT"
_ZN8physgrad32calculate_friction_forces_kernelEPKiPK6float3S4_PKfPS2_if:
.text._ZN8physgrad32calculate_friction_forces_kernelEPKiPK6float3S4_PKfPS2_if:
        /* <DEDUP_REMOVED lines=9> */
[----:B------:R-:W1:Y:S01]  /*0090*/  LDCU.64 UR4, c[0x0][0x358] ;  /* 0x00006b00ff0477ac */ /* 0x000e620008000a00 */
[----:B------:R-:W-:-:S06]  /*00a0*/  SHF.L.U32 R5, R7, 0x1, RZ ;  /* 0x0000000107057819 */ /* 0x000fcc00000006ff */
[----:B------:R-:W2:Y:S08]  /*00b0*/  LDC.64 R12, c[0x0][0x390] ;  /* 0x0000e400ff0c7b82 */ /* 0x000eb00000000a00 */
[----:B------:R-:W3:Y:S01]  /*00c0*/  LDC.64 R8, c[0x0][0x388] ;  /* 0x0000e200ff087b82 */ /* 0x000ee20000000a00 */
[----:B0-----:R-:W-:-:S05]  /*00d0*/  IMAD.WIDE R2, R5, 0x4, R2 ;  /* 0x0000000405027825 */ /* 0x001fca00078e0202 */
[----:B-1----:R-:W2:Y:S04]  /*00e0*/  LDG.E.CONSTANT R5, desc[UR4][R2.64] ;  /* 0x0000000402057981 */ /* 0x002ea8000c1e9900 */
[----:B------:R-:W4:Y:S01]  /*00f0*/  LDG.E.CONSTANT R6, desc[UR4][R2.64+0x4] ;  /* 0x0000040402067981 */ /* 0x000f22000c1e9900 */
[----:B---3--:R-:W-:-:S05]  /*0100*/  IMAD.WIDE R8, R7, 0xc, R8 ;  /* 0x0000000c07087825 */ /* 0x008fca00078e0208 */
[----:B------:R-:W3:Y:S04]  /*0110*/  LDG.E.CONSTANT R0, desc[UR4][R8.64+0x4] ;  /* 0x0000040408007981 */ /* 0x000ee8000c1e9900 */
[----:B------:R-:W5:Y:S04]  /*0120*/  LDG.E.CONSTANT R3, desc[UR4][R8.64] ;  /* 0x0000000408037981 */ /* 0x000f68000c1e9900 */
[----:B------:R-:W5:Y:S01]  /*0130*/  LDG.E.CONSTANT R2, desc[UR4][R8.64+0x8] ;  /* 0x0000080408027981 */ /* 0x000f62000c1e9900 */
[----:B--2---:R-:W-:-:S04]  /*0140*/  IMAD.WIDE R10, R5, 0xc, R12 ;  /* 0x0000000c050a7825 */ /* 0x004fc800078e020c */
[----:B----4-:R-:W-:Y:S01]  /*0150*/  IMAD.WIDE R12, R6, 0xc, R12 ;  /* 0x0000000c060c7825 */ /* 0x010fe200078e020c */
[----:B------:R-:W2:Y:S04]  /*0160*/  LDG.E.CONSTANT R14, desc[UR4][R10.64+0x4] ;  /* 0x000004040a0e7981 */ /* 0x000ea8000c1e9900 */
[----:B------:R-:W2:Y:S04]  /*0170*/  LDG.E.CONSTANT R15, desc[UR4][R12.64+0x4] ;  /* 0x000004040c0f7981 */ /* 0x000ea8000c1e9900 */
[----:B------:R-:W4:Y:S04]  /*0180*/  LDG.E.CONSTANT R4, desc[UR4][R10.64] ;  /* 0x000000040a047981 */ /* 0x000f28000c1e9900 */
[----:B------:R-:W4:Y:S04]  /*0190*/  LDG.E.CONSTANT R7, desc[UR4][R12.64] ;  /* 0x000000040c077981 */ /* 0x000f28000c1e9900 */
[----:B------:R-:W5:Y:S04]  /*01a0*/  LDG.E.CONSTANT R16, desc[UR4][R10.64+0x8] ;  /* 0x000008040a107981 */ /* 0x000f68000c1e9900 */
[----:B------:R-:W5:Y:S01]  /*01b0*/  LDG.E.CONSTANT R17, desc[UR4][R12.64+0x8] ;  /* 0x000008040c117981 */ /* 0x000f62000c1e9900 */
[----:B------:R-:W-:Y:S01]  /*01c0*/  BSSY.RECONVERGENT B0, `(.L_x_44) ;  /* 0x0000019000007945 */ /* 0x000fe20003800200 */
[----:B--2---:R-:W-:-:S04]  /*01d0*/  FADD R15, R14, -R15 ;  /* 0x8000000f0e0f7221 */ /* 0x004fc80000000000 */
[----:B---3--:R-:W-:Y:S01]  /*01e0*/  FMUL R14, R0, R15 ;  /* 0x0000000f000e7220 */ /* 0x008fe20000400000 */
[----:B----4-:R-:W-:-:S04]  /*01f0*/  FADD R4, R4, -R7 ;  /* 0x8000000704047221 */ /* 0x010fc80000000000 */
[----:B-----5:R-:W-:Y:S01]  /*0200*/  FFMA R7, R3, R4, R14 ;  /* 0x0000000403077223 */ /* 0x020fe2000000000e */
[----:B------:R-:W-:-:S04]  /*0210*/  FADD R17, R16, -R17 ;  /* 0x8000001110117221 */ /* 0x000fc80000000000 */
[----:B------:R-:W-:-:S04]  /*0220*/  FFMA R7, R2, R17, R7 ;  /* 0x0000001102077223 */ /* 0x000fc80000000007 */
[-C--:B------:R-:W-:Y:S01]  /*0230*/  FFMA R0, -R0, R7.reuse, R15 ;  /* 0x0000000700007223 */ /* 0x080fe2000000010f */
[----:B------:R-:W-:-:S03]  /*0240*/  FFMA R3, -R3, R7, R4 ;  /* 0x0000000703037223 */ /* 0x000fc60000000104 */
[----:B------:R-:W-:Y:S01]  /*0250*/  FMUL R4, R0, R0 ;  /* 0x0000000000047220 */ /* 0x000fe20000400000 */
[----:B------:R-:W-:-:S03]  /*0260*/  FFMA R2, -R2, R7, R17 ;  /* 0x0000000702027223 */ /* 0x000fc60000000111 */
[----:B------:R-:W-:-:S04]  /*0270*/  FFMA R7, R3, R3, R4 ;  /* 0x0000000303077223 */ /* 0x000fc80000000004 */
[----:B------:R-:W-:-:S05]  /*0280*/  FFMA R4, R2, R2, R7 ;  /* 0x0000000202047223 */ /* 0x000fca0000000007 */
[----:B------:R-:W-:Y:S01]  /*0290*/  IADD3 R8, PT, PT, R4, -0xd000000, RZ ;  /* 0xf300000004087810 */ /* 0x000fe20007ffe0ff */
[----:B------:R0:W1:Y:S03]  /*02a0*/  MUFU.RSQ R7, R4 ;  /* 0x0000000400077308 */ /* 0x0000660000001400 */
[----:B------:R-:W-:-:S13]  /*02b0*/  ISETP.GT.U32.AND P0, PT, R8, 0x727fffff, PT ;  /* 0x727fffff0800780c */ /* 0x000fda0003f04070 */
[----:B0-----:R-:W-:Y:S05]  /*02c0*/  @!P0 BRA `(.L_x_45) ;  /* 0x0000000000108947 */ /* 0x001fea0003800000 */
[----:B------:R-:W-:-:S07]  /*02d0*/  MOV R12, 0x2f0 ;  /* 0x000002f0000c7802 */ /* 0x000fce0000000f00 */
[----:B-1----:R-:W-:Y:S05]  /*02e0*/  CALL.REL.NOINC `($__internal_2_$__cuda_sm20_sqrt_rn_f32_slowpath) ;  /* 0x0000000400a47944 */ /* 0x002fea0003c00000 */
[----:B------:R-:W-:Y:S01]  /*02f0*/  MOV R4, R7 ;  /* 0x0000000700047202 */ /* 0x000fe20000000f00 */
[----:B------:R-:W-:Y:S06]  /*0300*/  BRA `(.L_x_46) ;  /* 0x0000000000107947 */ /* 0x000fec0003800000 */
.L_x_45:
[----:B-1----:R-:W-:Y:S01]  /*0310*/  FMUL.FTZ R9, R4, R7 ;  /* 0x0000000704097220 */ /* 0x002fe20000410000 */
[----:B------:R-:W-:-:S03]  /*0320*/  FMUL.FTZ R7, R7, 0.5 ;  /* 0x3f00000007077820 */ /* 0x000fc60000410000 */
[----:B------:R-:W-:-:S04]  /*0330*/  FFMA R4, -R9, R9, R4 ;  /* 0x0000000909047223 */ /* 0x000fc80000000104 */
[----:B------:R-:W-:-:S07]  /*0340*/  FFMA R4, R4, R7, R9 ;  /* 0x0000000704047223 */ /* 0x000fce0000000009 */
.L_x_46:
[----:B------:R-:W-:Y:S05]  /*0350*/  BSYNC.RECONVERGENT B0 ;  /* 0x0000000000007941 */ /* 0x000fea0003800200 */
.L_x_44:
[----:B------:R-:W-:-:S13]  /*0360*/  FSETP.GT.AND P0, PT, R4, 1.00000001335143196e-10, PT ;  /* 0x2edbe6ff0400780b */ /* 0x000fda0003f04000 */
[----:B------:R-:W-:Y:S05]  /*0370*/  @!P0 EXIT ;  /* 0x000000000000894d */ /* 0x000fea0003800000 */
[----:B------:R-:W0:Y:S01]  /*0380*/  MUFU.RCP R7, R4 ;  /* 0x0000000400077308 */ /* 0x000e220000001000 */
[----:B------:R-:W1:Y:S01]  /*0390*/  LDC R9, c[0x0][0x3ac] ;  /* 0x0000eb00ff097b82 */ /* 0x000e620000000800 */
[----:B------:R-:W-:Y:S06]  /*03a0*/  BSSY.RECONVERGENT B0, `(.L_x_47) ;  /* 0x000000d000007945 */ /* 0x000fec0003800200 */
[----:B------:R-:W2:Y:S01]  /*03b0*/  FCHK P0, -R3, R4 ;  /* 0x0000000403007302 */ /* 0x000ea20000000100 */
[----:B0-----:R-:W-:-:S04]  /*03c0*/  FFMA R8, R7, -R4, 1 ;  /* 0x3f80000007087423 */ /* 0x001fc80000000804 */
[----:B------:R-:W-:-:S04]  /*03d0*/  FFMA R8, R7, R8, R7 ;  /* 0x0000000807087223 */ /* 0x000fc80000000007 */
[----:B------:R-:W-:Y:S01]  /*03e0*/  FFMA R7, -R3, R8, RZ ;  /* 0x0000000803077223 */ /* 0x000fe200000001ff */
[----:B-1----:R-:W-:-:S03]  /*03f0*/  FMUL R9, R9, 1000 ;  /* 0x447a000009097820 */ /* 0x002fc60000400000 */
[----:B------:R-:W-:-:S04]  /*0400*/  FFMA R10, R7, -R4, -R3 ;  /* 0x80000004070a7223 */ /* 0x000fc80000000803 */
[----:B------:R-:W-:Y:S01]  /*0410*/  FFMA R8, R8, R10, R7 ;  /* 0x0000000a08087223 */ /* 0x000fe20000000007 */
[----:B--2---:R-:W-:Y:S06]  /*0420*/  @!P0 BRA `(.L_x_48) ;  /* 0x0000000000108947 */ /* 0x004fec0003800000 */
[----:B------:R-:W-:Y:S01]  /*0430*/  FADD R3, -R3, -RZ ;  /* 0x800000ff03037221 */ /* 0x000fe20000000100 */
[----:B------:R-:W-:-:S07]  /*0440*/  MOV R10, 0x460 ;  /* 0x00000460000a7802 */ /* 0x000fce0000000f00 */
[----:B------:R-:W-:Y:S05]  /*0450*/  CALL.REL.NOINC `($__internal_3_$__cuda_sm3x_div_rn_noftz_f32_slowpath) ;  /* 0x0000000400a07944 */ /* 0x000fea0003c00000 */
[----:B------:R-:W-:-:S07]  /*0460*/  MOV R8, R3 ;  /* 0x0000000300087202 */ /* 0x000fce0000000f00 */
.L_x_48:
[----:B------:R-:W-:Y:S05]  /*0470*/  BSYNC.RECONVERGENT B0 ;  /* 0x0000000000007941 */ /* 0x000fea0003800200 */
.L_x_47:
[----:B------:R-:W0:Y:S01]  /*0480*/  MUFU.RCP R3, R4 ;  /* 0x0000000400037308 */ /* 0x000e220000001000 */
[----:B------:R-:W-:Y:S01]  /*0490*/  BSSY.RECONVERGENT B0, `(.L_x_49) ;  /* 0x000000d000007945 */ /* 0x000fe20003800200 */
[----:B------:R-:W-:-:S06]  /*04a0*/  FMUL R7, R9, R8 ;  /* 0x0000000809077220 */ /* 0x000fcc0000400000 */
[----:B------:R-:W1:Y:S01]  /*04b0*/  FCHK P0, -R0, R4 ;  /* 0x0000000400007302 */ /* 0x000e620000000100 */
[----:B0-----:R-:W-:-:S04]  /*04c0*/  FFMA R10, R3, -R4, 1 ;  /* 0x3f800000030a7423 */ /* 0x001fc80000000804 */
[----:B------:R-:W-:-:S04]  /*04d0*/  FFMA R12, R3, R10, R3 ;  /* 0x0000000a030c7223 */ /* 0x000fc80000000003 */
[----:B------:R-:W-:-:S04]  /*04e0*/  FFMA R3, -R0, R12, RZ ;  /* 0x0000000c00037223 */ /* 0x000fc800000001ff */
[----:B------:R-:W-:-:S04]  /*04f0*/  FFMA R10, R3, -R4, -R0 ;  /* 0x80000004030a7223 */ /* 0x000fc80000000800 */
[----:B------:R-:W-:Y:S01]  /*0500*/  FFMA R8, R12, R10, R3 ;  /* 0x0000000a0c087223 */ /* 0x000fe20000000003 */
[----:B-1----:R-:W-:Y:S06]  /*0510*/  @!P0 BRA `(.L_x_50) ;  /* 0x0000000000108947 */ /* 0x002fec0003800000 */
[----:B------:R-:W-:Y:S01]  /*0520*/  FADD R3, -R0, -RZ ;  /* 0x800000ff00037221 */ /* 0x000fe20000000100 */
[----:B------:R-:W-:-:S07]  /*0530*/  MOV R10, 0x550 ;  /* 0x00000550000a7802 */ /* 0x000fce0000000f00 */
[----:B------:R-:W-:Y:S05]  /*0540*/  CALL.REL.NOINC `($__internal_3_$__cuda_sm3x_div_rn_noftz_f32_slowpath) ;  /* 0x0000000400647944 */ /* 0x000fea0003c00000 */
[----:B------:R-:W-:-:S07]  /*0550*/  MOV R8, R3 ;  /* 0x0000000300087202 */ /* 0x000fce0000000f00 */
.L_x_50:
[----:B------:R-:W-:Y:S05]  /*0560*/  BSYNC.RECONVERGENT B0 ;  /* 0x0000000000007941 */ /* 0x000fea0003800200 */
.L_x_49:
        /* <DEDUP_REMOVED lines=14> */
.L_x_52:
[----:B------:R-:W-:Y:S05]  /*0650*/  BSYNC.RECONVERGENT B0 ;  /* 0x0000000000007941 */ /* 0x000fea0003800200 */
.L_x_51:
[----:B------:R-:W0:Y:S02]  /*0660*/  LDC.64 R12, c[0x0][0x398] ;  /* 0x0000e600ff0c7b82 */ /* 0x000e240000000a00 */
[----:B0-----:R-:W-:-:S04]  /*0670*/  IMAD.WIDE R10, R6, 0x4, R12 ;  /* 0x00000004060a7825 */ /* 0x001fc800078e020c */
[----:B------:R-:W-:Y:S01]  /*0680*/  IMAD.WIDE R12, R5, 0x4, R12 ;  /* 0x00000004050c7825 */ /* 0x000fe200078e020c */
[----:B------:R-:W2:Y:S04]  /*0690*/  LDG.E.CONSTANT R3, desc[UR4][R10.64] ;  /* 0x000000040a037981 */ /* 0x000ea8000c1e9900 */
[----:B------:R-:W2:Y:S01]  /*06a0*/  LDG.E.CONSTANT R0, desc[UR4][R12.64] ;  /* 0x000000040c007981 */ /* 0x000ea2000c1e9900 */
[----:B------:R-:W-:Y:S01]  /*06b0*/  BSSY.RECONVERGENT B0, `(.L_x_53) ;  /* 0x000000e000007945 */ /* 0x000fe20003800200 */
[----:B------:R-:W-:Y:S01]  /*06c0*/  FMUL R9, R9, R14 ;  /* 0x0000000e09097220 */ /* 0x000fe20000400000 */
[----:B--2---:R-:W-:-:S04]  /*06d0*/  FADD R4, R3, R0 ;  /* 0x0000000003047221 */ /* 0x004fc80000000000 */
[----:B------:R-:W0:Y:S08]  /*06e0*/  MUFU.RCP R15, R4 ;  /* 0x00000004000f7308 */ /* 0x000e300000001000 */
[----:B------:R-:W1:Y:S01]  /*06f0*/  FCHK P0, R3, R4 ;  /* 0x0000000403007302 */ /* 0x000e620000000000 */
[----:B0-----:R-:W-:-:S04]  /*0700*/  FFMA R2, -R4, R15, 1 ;  /* 0x3f80000004027423 */ /* 0x001fc8000000010f */
[----:B------:R-:W-:-:S04]  /*0710*/  FFMA R2, R15, R2, R15 ;  /* 0x000000020f027223 */ /* 0x000fc8000000000f */
[----:B------:R-:W-:-:S04]  /*0720*/  FFMA R15, R3, R2, RZ ;  /* 0x00000002030f7223 */ /* 0x000fc800000000ff */
[----:B------:R-:W-:-:S04]  /*0730*/  FFMA R16, -R4, R15, R3 ;  /* 0x0000000f04107223 */ /* 0x000fc80000000103 */
[----:B------:R-:W-:Y:S01]  /*0740*/  FFMA R2, R2, R16, R15 ;  /* 0x0000001002027223 */ /* 0x000fe2000000000f */
[----:B-1----:R-:W-:Y:S06]  /*0750*/  @!P0 BRA `(.L_x_54) ;  /* 0x00000000000c8947 */ /* 0x002fec0003800000 */
[----:B------:R-:W-:-:S07]  /*0760*/  MOV R10, 0x780 ;  /* 0x00000780000a7802 */ /* 0x000fce0000000f00 */
[----:B------:R-:W-:Y:S05]  /*0770*/  CALL.REL.NOINC `($__internal_3_$__cuda_sm3x_div_rn_noftz_f32_slowpath) ;  /* 0x0000000000d87944 */ /* 0x000fea0003c00000 */
[----:B------:R-:W-:-:S07]  /*0780*/  MOV R2, R3 ;  /* 0x0000000300027202 */ /* 0x000fce0000000f00 */
.L_x_54:
[----:B------:R-:W-:Y:S05]  /*0790*/  BSYNC.RECONVERGENT B0 ;  /* 0x0000000000007941 */ /* 0x000fea0003800200 */
.L_x_53:
[----:B------:R-:W0:Y:S01]  /*07a0*/  MUFU.RCP R3, R4 ;  /* 0x0000000400037308 */ /* 0x000e220000001000 */
[----:B------:R-:W-:Y:S07]  /*07b0*/  BSSY.RECONVERGENT B0, `(.L_x_55) ;  /* 0x000000c000007945 */ /* 0x000fee0003800200 */
[----:B------:R-:W1:Y:S01]  /*07c0*/  FCHK P0, R0, R4 ;  /* 0x0000000400007302 */ /* 0x000e620000000000 */
[----:B0-----:R-:W-:-:S04]  /*07d0*/  FFMA R10, -R4, R3, 1 ;  /* 0x3f800000040a7423 */ /* 0x001fc80000000103 */
[----:B------:R-:W-:-:S04]  /*07e0*/  FFMA R12, R3, R10, R3 ;  /* 0x0000000a030c7223 */ /* 0x000fc80000000003 */
[----:B------:R-:W-:-:S04]  /*07f0*/  FFMA R3, R0, R12, RZ ;  /* 0x0000000c00037223 */ /* 0x000fc800000000ff */
[----:B------:R-:W-:-:S04]  /*0800*/  FFMA R10, -R4, R3, R0 ;  /* 0x00000003040a7223 */ /* 0x000fc80000000100 */
[----:B------:R-:W-:Y:S01]  /*0810*/  FFMA R12, R12, R10, R3 ;  /* 0x0000000a0c0c7223 */ /* 0x000fe20000000003 */
[----:B-1----:R-:W-:Y:S06]  /*0820*/  @!P0 BRA `(.L_x_56) ;  /* 0x0000000000108947 */ /* 0x002fec0003800000 */
[----:B------:R-:W-:Y:S02]  /*0830*/  MOV R3, R0 ;  /* 0x0000000000037202 */ /* 0x000fe40000000f00 */
[----:B------:R-:W-:-:S07]  /*0840*/  MOV R10, 0x860 ;  /* 0x00000860000a7802 */ /* 0x000fce0000000f00 */
[----:B------:R-:W-:Y:S05]  /*0850*/  CALL.REL.NOINC `($__internal_3_$__cuda_sm3x_div_rn_noftz_f32_slowpath) ;  /* 0x0000000000a07944 */ /* 0x000fea0003c00000 */
[----:B------:R-:W-:-:S07]  /*0860*/  MOV R12, R3 ;  /* 0x00000003000c7202 */ /* 0x000fce0000000f00 */
.L_x_56:
[----:B------:R-:W-:Y:S05]  /*0870*/  BSYNC.RECONVERGENT B0 ;  /* 0x0000000000007941 */ /* 0x000fea0003800200 */
.L_x_55:
[----:B------:R-:W0:Y:S01]  /*0880*/  LDC.64 R10, c[0x0][0x3a0] ;  /* 0x0000e800ff0a7b82 */ /* 0x000e220000000a00 */
[-C--:B------:R-:W-:Y:S01]  /*0890*/  FMUL R3, R7, R2.reuse ;  /* 0x0000000207037220 */ /* 0x080fe20000400000 */
[CC--:B------:R-:W-:Y:S01]  /*08a0*/  FMUL R13, R8.reuse, R2.reuse ;  /* 0x00000002080d7220 */ /* 0x0c0fe20000400000 */
[----:B------:R-:W-:Y:S01]  /*08b0*/  FMUL R15, R9, R2 ;  /* 0x00000002090f7220 */ /* 0x000fe20000400000 */
[-C--:B------:R-:W-:Y:S01]  /*08c0*/  FMUL R7, R7, -R12.reuse ;  /* 0x8000000c07077220 */ /* 0x080fe20000400000 */
[-C--:B------:R-:W-:Y:S01]  /*08d0*/  FMUL R17, R8, -R12.reuse ;  /* 0x8000000c08117220 */ /* 0x080fe20000400000 */
[----:B------:R-:W-:Y:S01]  /*08e0*/  FMUL R9, R9, -R12 ;  /* 0x8000000c09097220 */ /* 0x000fe20000400000 */
        /* <DEDUP_REMOVED lines=9> */
        .weak           $__internal_2_$__cuda_sm20_sqrt_rn_f32_slowpath
        .type           $__internal_2_$__cuda_sm20_sqrt_rn_f32_slowpath,@function
        .size           $__internal_2_$__cuda_sm20_sqrt_rn_f32_slowpath,($__internal_3_$__cuda_sm3x_div_rn_noftz_f32_slowpath - $__internal_2_$__cuda_sm20_sqrt_rn_f32_slowpath)
$__internal_2_$__cuda_sm20_sqrt_rn_f32_slowpath:
[----:B------:R-:W-:-:S13]  /*0980*/  LOP3.LUT P0, RZ, R4, 0x7fffffff, RZ, 0xc0, !PT ;  /* 0x7fffffff04ff7812 */ /* 0x000fda000780c0ff */
[----:B------:R-:W-:Y:S01]  /*0990*/  @!P0 MOV R7, R4 ;  /* 0x0000000400078202 */ /* 0x000fe20000000f00 */
[----:B------:R-:W-:Y:S06]  /*09a0*/  @!P0 BRA `(.L_x_57) ;  /* 0x0000000000408947 */ /* 0x000fec0003800000 */
[----:B------:R-:W-:-:S13]  /*09b0*/  FSETP.GEU.FTZ.AND P0, PT, R4, RZ, PT ;  /* 0x000000ff0400720b */ /* 0x000fda0003f1e000 */
[----:B------:R-:W-:Y:S01]  /*09c0*/  @!P0 MOV R7, 0x7fffffff ;  /* 0x7fffffff00078802 */ /* 0x000fe20000000f00 */
[----:B------:R-:W-:Y:S06]  /*09d0*/  @!P0 BRA `(.L_x_57) ;  /* 0x0000000000348947 */ /* 0x000fec0003800000 */
[----:B------:R-:W-:-:S13]  /*09e0*/  FSETP.GTU.FTZ.AND P0, PT, |R4|, +INF , PT ;  /* 0x7f8000000400780b */ /* 0x000fda0003f1c200 */
[----:B------:R-:W-:Y:S01]  /*09f0*/  @P0 FADD.FTZ R7, R4, 1 ;  /* 0x3f80000004070421 */ /* 0x000fe20000010000 */
[----:B------:R-:W-:Y:S06]  /*0a00*/  @P0 BRA `(.L_x_57) ;  /* 0x0000000000280947 */ /* 0x000fec0003800000 */
[----:B------:R-:W-:-:S13]  /*0a10*/  FSETP.NEU.FTZ.AND P0, PT, |R4|, +INF , PT ;  /* 0x7f8000000400780b */ /* 0x000fda0003f1d200 */
[----:B------:R-:W-:-:S04]  /*0a20*/  @P0 FFMA R8, R4, 1.84467440737095516160e+19, RZ ;  /* 0x5f80000004080823 */ /* 0x000fc800000000ff */
[----:B------:R-:W0:Y:S02]  /*0a30*/  @P0 MUFU.RSQ R7, R8 ;  /* 0x0000000800070308 */ /* 0x000e240000001400 */
[----:B0-----:R-:W-:Y:S01]  /*0a40*/  @P0 FMUL.FTZ R9, R8, R7 ;  /* 0x0000000708090220 */ /* 0x001fe20000410000 */
[----:B------:R-:W-:Y:S01]  /*0a50*/  @P0 FMUL.FTZ R11, R7, 0.5 ;  /* 0x3f000000070b0820 */ /* 0x000fe20000410000 */
[----:B------:R-:W-:Y:S02]  /*0a60*/  @!P0 MOV R7, R4 ;  /* 0x0000000400078202 */ /* 0x000fe40000000f00 */
[----:B------:R-:W-:-:S04]  /*0a70*/  @P0 FADD.FTZ R10, -R9, -RZ ;  /* 0x800000ff090a0221 */ /* 0x000fc80000010100 */
[----:B------:R-:W-:-:S04]  /*0a80*/  @P0 FFMA R10, R9, R10, R8 ;  /* 0x0000000a090a0223 */ /* 0x000fc80000000008 */
[----:B------:R-:W-:-:S04]  /*0a90*/  @P0 FFMA R10, R10, R11, R9 ;  /* 0x0000000b0a0a0223 */ /* 0x000fc80000000009 */
[----:B------:R-:W-:-:S07]  /*0aa0*/  @P0 FMUL.FTZ R7, R10, 2.3283064365386962891e-10 ;  /* 0x2f8000000a070820 */ /* 0x000fce0000410000 */
.L_x_57:
[----:B------:R-:W-:Y:S01]  /*0ab0*/  HFMA2 R9, -RZ, RZ, 0, 0 ;  /* 0x00000000ff097431 */ /* 0x000fe200000001ff */
[----:B------:R-:W-:-:S04]  /*0ac0*/  MOV R8, R12 ;  /* 0x0000000c00087202 */ /* 0x000fc80000000f00 */
[----:B------:R-:W-:Y:S05]  /*0ad0*/  RET.REL.NODEC R8 `(_ZN8physgrad32calculate_friction_forces_kernelEPKiPK6float3S4_PKfPS2_if) ;  /* 0xfffffff408487950 */ /* 0x000fea0003c3ffff */
        .weak           $__internal_3_$__cuda_sm3x_div_rn_noftz_f32_slowpath
        .type           $__internal_3_$__cuda_sm3x_div_rn_noftz_f32_slowpath,@function
        .size           $__internal_3_$__cuda_sm3x_div_rn_noftz_f32_slowpath,(.L_x_130 - $__internal_3_$__cuda_sm3x_div_rn_noftz_f32_slowpath)
$__internal_3_$__cuda_sm3x_div_rn_noftz_f32_slowpath:
[----:B------:R-:W-:Y:S01]  /*0ae0*/  SHF.R.U32.HI R11, RZ, 0x17, R4 ;  /* 0x00000017ff0b7819 */ /* 0x000fe20000011604 */
[----:B------:R-:W-:Y:S01]  /*0af0*/  BSSY.RECONVERGENT B1, `(.L_x_58) ;  /* 0x0000063000017945 */ /* 0x000fe20003800200 */
[----:B------:R-:W-:Y:S02]  /*0b00*/  SHF.R.U32.HI R12, RZ, 0x17, R3 ;  /* 0x00000017ff0c7819 */ /* 0x000fe40000011603 */
[----:B------:R-:W-:Y:S02]  /*0b10*/  LOP3.LUT R11, R11, 0xff, RZ, 0xc0, !PT ;  /* 0x000000ff0b0b7812 */ /* 0x000fe400078ec0ff */
[----:B------:R-:W-:Y:S02]  /*0b20*/  LOP3.LUT R16, R12, 0xff, RZ, 0xc0, !PT ;  /* 0x000000ff0c107812 */ /* 0x000fe400078ec0ff */
[----:B------:R-:W-:Y:S01]  /*0b30*/  MOV R14, R4 ;  /* 0x00000004000e7202 */ /* 0x000fe20000000f00 */
[----:B------:R-:W-:Y:S01]  /*0b40*/  VIADD R15, R11, 0xffffffff ;  /* 0xffffffff0b0f7836 */ /* 0x000fe20000000000 */
[----:B------:R-:W-:-:S04]  /*0b50*/  IADD3 R13, PT, PT, R16, -0x1, RZ ;  /* 0xffffffff100d7810 */ /* 0x000fc80007ffe0ff */
        /* <DEDUP_REMOVED lines=23> */
[----:B------:R-:W-:Y:S01]  /*0cd0*/  @!P0 FFMA R3, R3, 1.84467440737095516160e+19, RZ ;  /* 0x5f80000003038823 */ /* 0x000fe200000000ff */
[----:B------:R-:W-:Y:S01]  /*0ce0*/  @!P0 MOV R12, 0xffffffc0 ;  /* 0xffffffc0000c8802 */ /* 0x000fe20000000f00 */
[----:B------:R-:W-:-:S03]  /*0cf0*/  @!P1 FFMA R14, R4, 1.84467440737095516160e+19, RZ ;  /* 0x5f800000040e9823 */ /* 0x000fc600000000ff */
[----:B------:R-:W-:-:S07]  /*0d00*/  @!P1 IADD3 R12, PT, PT, R12, 0x40, RZ ;  /* 0x000000400c0c9810 */ /* 0x000fce0007ffe0ff */
.L_x_59:
[----:B------:R-:W-:Y:S01]  /*0d10*/  LEA R13, R11, 0xc0800000, 0x17 ;  /* 0xc08000000b0d7811 */ /* 0x000fe200078eb8ff */
[----:B------:R-:W-:Y:S01]  /*0d20*/  VIADD R16, R16, 0xffffff81 ;  /* 0xffffff8110107836 */ /* 0x000fe20000000000 */
[----:B------:R-:W-:Y:S02]  /*0d30*/  BSSY.RECONVERGENT B2, `(.L_x_64) ;  /* 0x0000035000027945 */ /* 0x000fe40003800200 */
[----:B------:R-:W-:Y:S01]  /*0d40*/  IADD3 R15, PT, PT, -R13, R14, RZ ;  /* 0x0000000e0d0f7210 */ /* 0x000fe20007ffe1ff */
[----:B------:R-:W-:-:S03]  /*0d50*/  IMAD R3, R16, -0x800000, R3 ;  /* 0xff80000010037824 */ /* 0x000fc600078e0203 */
[----:B------:R0:W1:Y:S01]  /*0d60*/  MUFU.RCP R14, R15 ;  /* 0x0000000f000e7308 */ /* 0x0000620000001000 */
[----:B------:R-:W-:Y:S01]  /*0d70*/  FADD.FTZ R18, -R15, -RZ ;  /* 0x800000ff0f127221 */ /* 0x000fe20000010100 */
[----:B0-----:R-:W-:-:S04]  /*0d80*/  IADD3 R15, PT, PT, R16, 0x7f, -R11 ;  /* 0x0000007f100f7810 */ /* 0x001fc80007ffe80b */
[----:B------:R-:W-:Y:S01]  /*0d90*/  IADD3 R12, PT, PT, R15, R12, RZ ;  /* 0x0000000c0f0c7210 */ /* 0x000fe20007ffe0ff */
[----:B-1----:R-:W-:-:S04]  /*0da0*/  FFMA R13, R14, R18, 1 ;  /* 0x3f8000000e0d7423 */ /* 0x002fc80000000012 */
        /* <DEDUP_REMOVED lines=25> */
[----:B------:R-:W-:Y:S02]  /*0f40*/  IADD3 R13, PT, PT, R15, 0x20, RZ ;  /* 0x000000200f0d7810 */ /* 0x000fe40007ffe0ff */
[----:B------:R-:W-:-:S02]  /*0f50*/  LOP3.LUT R12, R12, 0x800000, RZ, 0xfc, !PT ;  /* 0x008000000c0c7812 */ /* 0x000fc400078efcff */
[----:B------:R-:W-:Y:S02]  /*0f60*/  IADD3 R15, PT, PT, -R15, RZ, RZ ;  /* 0x000000ff0f0f7210 */ /* 0x000fe40007ffe1ff */
[----:B------:R-:W-:Y:S02]  /*0f70*/  SHF.L.U32 R13, R12, R13, RZ ;  /* 0x0000000d0c0d7219 */ /* 0x000fe400000006ff */
[----:B------:R-:W-:Y:S02]  /*0f80*/  FSETP.NEU.FTZ.AND P0, PT, R11, R14, PT ;  /* 0x0000000e0b00720b */ /* 0x000fe40003f1d000 */
[----:B------:R-:W-:Y:S02]  /*0f90*/  SEL R11, R15, RZ, P2 ;  /* 0x000000ff0f0b7207 */ /* 0x000fe40001000000 */
[----:B------:R-:W-:Y:S02]  /*0fa0*/  ISETP.NE.AND P1, PT, R13, RZ, P1 ;  /* 0x000000ff0d00720c */ /* 0x000fe40000f25270 */
[----:B------:R-:W-:-:S02]  /*0fb0*/  SHF.R.U32.HI R11, RZ, R11, R12 ;  /* 0x0000000bff0b7219 */ /* 0x000fc4000001160c */
[----:B------:R-:W-:Y:S02]  /*0fc0*/  PLOP3.LUT P0, PT, P0, P1, PT, 0xf8, 0x8f ;  /* 0x00000000008f781c */ /* 0x000fe40000703f70 */
[----:B------:R-:W-:Y:S02]  /*0fd0*/  SHF.R.U32.HI R13, RZ, 0x1, R11 ;  /* 0x00000001ff0d7819 */ /* 0x000fe4000001160b */
[----:B------:R-:W-:-:S04]  /*0fe0*/  SEL R12, RZ, 0x1, !P0 ;  /* 0x00000001ff0c7807 */ /* 0x000fc80004000000 */
[----:B------:R-:W-:-:S04]  /*0ff0*/  LOP3.LUT R12, R12, 0x1, R13, 0xf8, !PT ;  /* 0x000000010c0c7812 */ /* 0x000fc800078ef80d */
[----:B------:R-:W-:-:S04]  /*1000*/  LOP3.LUT R12, R12, R11, RZ, 0xc0, !PT ;  /* 0x0000000b0c0c7212 */ /* 0x000fc800078ec0ff */
[----:B------:R-:W-:-:S04]  /*1010*/  IADD3 R12, PT, PT, R13, R12, RZ ;  /* 0x0000000c0d0c7210 */ /* 0x000fc80007ffe0ff */
[----:B------:R-:W-:Y:S01]  /*1020*/  LOP3.LUT R3, R12, R3, RZ, 0xfc, !PT ;  /* 0x000000030c037212 */ /* 0x000fe200078efcff */
[----:B------:R-:W-:Y:S06]  /*1030*/  BRA `(.L_x_67) ;  /* 0x0000000000107947 */ /* 0x000fec0003800000 */
.L_x_66:
[----:B------:R-:W-:-:S04]  /*1040*/  LOP3.LUT R3, R3, 0x80000000, RZ, 0xc0, !PT ;  /* 0x8000000003037812 */ /* 0x000fc800078ec0ff */
[----:B------:R-:W-:Y:S01]  /*1050*/  LOP3.LUT R3, R3, 0x7f800000, RZ, 0xfc, !PT ;  /* 0x7f80000003037812 */ /* 0x000fe200078efcff */
[----:B------:R-:W-:Y:S06]  /*1060*/  BRA `(.L_x_67) ;  /* 0x0000000000047947 */ /* 0x000fec0003800000 */
.L_x_65:
[----:B------:R-:W-:-:S07]  /*1070*/  LEA R3, R12, R3, 0x17 ;  /* 0x000000030c037211 */ /* 0x000fce00078eb8ff */
.L_x_67:
[----:B------:R-:W-:Y:S05]  /*1080*/  BSYNC.RECONVERGENT B2 ;  /* 0x0000000000027941 */ /* 0x000fea0003800200 */
.L_x_64:
[----:B------:R-:W-:Y:S05]  /*1090*/  BRA `(.L_x_68) ;  /* 0x0000000000207947 */ /* 0x000fea0003800000 */
.L_x_63:
[----:B------:R-:W-:-:S04]  /*10a0*/  LOP3.LUT R3, R14, 0x80000000, R3, 0x48, !PT ;  /* 0x800000000e037812 */ /* 0x000fc800078e4803 */
[----:B------:R-:W-:Y:S01]  /*10b0*/  LOP3.LUT R3, R3, 0x7f800000, RZ, 0xfc, !PT ;  /* 0x7f80000003037812 */ /* 0x000fe200078efcff */
[----:B------:R-:W-:Y:S06]  /*10c0*/  BRA `(.L_x_68) ;  /* 0x0000000000147947 */ /* 0x000fec0003800000 */
.L_x_62:
[----:B------:R-:W-:Y:S01]  /*10d0*/  LOP3.LUT R3, R14, 0x80000000, R3, 0x48, !PT ;  /* 0x800000000e037812 */ /* 0x000fe200078e4803 */
[----:B------:R-:W-:Y:S06]  /*10e0*/  BRA `(.L_x_68) ;  /* 0x00000000000c7947 */ /* 0x000fec0003800000 */
.L_x_61:
[----:B------:R-:W0:Y:S01]  /*10f0*/  MUFU.RSQ R3, -QNAN ;  /* 0xffc0000000037908 */ /* 0x000e220000001400 */
[----:B------:R-:W-:Y:S05]  /*1100*/  BRA `(.L_x_68) ;  /* 0x0000000000047947 */ /* 0x000fea0003800000 */
.L_x_60:
[----:B------:R-:W-:-:S07]  /*1110*/  FADD.FTZ R3, R3, R4 ;  /* 0x0000000403037221 */ /* 0x000fce0000010000 */
.L_x_68:
[----:B------:R-:W-:Y:S05]  /*1120*/  BSYNC.RECONVERGENT B1 ;  /* 0x0000000000017941 */ /* 0x000fea0003800200 */
.L_x_58:
[----:B------:R-:W-:-:S04]  /*1130*/  HFMA2 R11, -RZ, RZ, 0, 0 ;  /* 0x00000000ff0b7431 */ /* 0x000fc800000001ff */
[----:B0-----:R-:W-:Y:S05]  /*1140*/  RET.REL.NODEC R10 `(_ZN8physgrad32calculate_friction_forces_kernelEPKiPK6float3S4_PKfPS2_if) ;  /* 0xffffffec0aac7950 */ /* 0x001fea0003c3ffff */
.L_x_69:
        /* <DEDUP_REMOVED lines=11> */
.L_x_130:


//--------------------- .text._ZN8physgrad29resolve_contact_forces_kernelEPKiPK6float3PKfS4_S6_PS2_iff --------------------------
	.section	.text._ZN8physgrad29resolve_contact_forces_kernelEPKiPK6float3PKfS4_S6_PS2_iff,"ax",@progbits
	.align	128
        .global         _ZN8physgrad29resolve_contact_forces_kernelEPKiPK6float3PKfS4_S6_PS2_iff
        .type           _ZN8physgrad29resolve_contact_forces_kernelEPKiPK6float3PKfS4_S6_PS2_iff,@function
        .size           _ZN8physgrad29resolve_contact_forces_kernelEPKiPK6float3PKfS4_S6_PS2_iff,(.L_x_136 - _ZN8physgrad29resolve_contact_forces_kernelEPKiPK6float3PKfS4_S6_PS2_iff)
        .other          _ZN8physgrad29resolve_contact_forces_kernelEPKiPK6float3PKfS4_S6_PS2_iff,@"STO_CUDA_ENTRY STV_DEFAULT"
_ZN8physgrad29resolve_contact_forces_kernelEPKiPK6float3PKfS4_S6_PS2_iff:
.text._ZN8physgrad29resolve_contact_forces_kernelEPKiPK6float3PKfS4_S6_PS2_iff:
        /* <DEDUP_REMOVED lines=10> */
[----:B------:R-:W-:Y:S01]  /*00a0*/  SHF.L.U32 R3, R11, 0x1, RZ ;  /* 0x000000010b037819 */ /* 0x000fe200000006ff */
[----:B------:R-:W2:Y:S05]  /*00b0*/  LDCU UR7, c[0x0][0x3b8] ;  /* 0x00007700ff0777ac */ /* 0x000eaa0008000800 */
[----:B------:R-:W3:Y:S01]  /*00c0*/  LDC.64 R14, c[0x0][0x398] ;  /* 0x0000e600ff0e7b82 */ /* 0x000ee20000000a00 */
[----:B------:R-:W4:Y:S07]  /*00d0*/  LDCU UR6, c[0x0][0x3b4] ;  /* 0x00007680ff0677ac */ /* 0x000f2e0008000800 */
[----:B------:R-:W5:Y:S01]  /*00e0*/  LDC.64 R6, c[0x0][0x388] ;  /* 0x0000e200ff067b82 */ /* 0x000f620000000a00 */
[----:B0-----:R-:W-:-:S07]  /*00f0*/  IMAD.WIDE R8, R3, 0x4, R8 ;  /* 0x0000000403087825 */ /* 0x001fce00078e0208 */
[----:B------:R-:W0:Y:S01]  /*0100*/  LDC.64 R4, c[0x0][0x390] ;  /* 0x0000e400ff047b82 */ /* 0x000e220000000a00 */
[----:B-1----:R-:W3:Y:S04]  /*0110*/  LDG.E.CONSTANT R2, desc[UR4][R8.64] ;  /* 0x0000000408027981 */ /* 0x002ee8000c1e9900 */
[----:B------:R-:W2:Y:S01]  /*0120*/  LDG.E.CONSTANT R0, desc[UR4][R8.64+0x4] ;  /* 0x0000040408007981 */ /* 0x000ea2000c1e9900 */
[----:B-----5:R-:W-:-:S05]  /*0130*/  IMAD.WIDE R6, R11, 0xc, R6 ;  /* 0x0000000c0b067825 */ /* 0x020fca00078e0206 */
[----:B------:R-:W5:Y:S04]  /*0140*/  LDG.E.CONSTANT R3, desc[UR4][R6.64+0x4] ;  /* 0x0000040406037981 */ /* 0x000f68000c1e9900 */
[----:B------:R-:W4:Y:S01]  /*0150*/  LDG.E.CONSTANT R16, desc[UR4][R6.64] ;  /* 0x0000000406107981 */ /* 0x000f22000c1e9900 */
[----:B0-----:R-:W-:Y:S02]  /*0160*/  IMAD.WIDE R10, R11, 0x4, R4 ;  /* 0x000000040b0a7825 */ /* 0x001fe400078e0204 */
[----:B------:R-:W0:Y:S01]  /*0170*/  LDC.64 R4, c[0x0][0x3a8] ;  /* 0x0000ea00ff047b82 */ /* 0x000e220000000a00 */
[----:B------:R4:W5:Y:S04]  /*0180*/  LDG.E.CONSTANT R8, desc[UR4][R6.64+0x8] ;  /* 0x0000080406087981 */ /* 0x000968000c1e9900 */
[----:B------:R5:W5:Y:S01]  /*0190*/  LDG.E.CONSTANT R9, desc[UR4][R10.64] ;  /* 0x000000040a097981 */ /* 0x000b62000c1e9900 */
[----:B---3--:R-:W-:-:S04]  /*01a0*/  IMAD.WIDE R12, R2, 0xc, R14 ;  /* 0x0000000c020c7825 */ /* 0x008fc800078e020e */
[----:B--2---:R-:W-:Y:S01]  /*01b0*/  IMAD.WIDE R14, R0, 0xc, R14 ;  /* 0x0000000c000e7825 */ /* 0x004fe200078e020e */
[----:B------:R-:W2:Y:S04]  /*01c0*/  LDG.E.CONSTANT R19, desc[UR4][R12.64+0x4] ;  /* 0x000004040c137981 */ /* 0x000ea8000c1e9900 */
[----:B------:R-:W2:Y:S04]  /*01d0*/  LDG.E.CONSTANT R20, desc[UR4][R14.64+0x4] ;  /* 0x000004040e147981 */ /* 0x000ea8000c1e9900 */
[----:B------:R-:W3:Y:S04]  /*01e0*/  LDG.E.CONSTANT R17, desc[UR4][R12.64] ;  /* 0x000000040c117981 */ /* 0x000ee8000c1e9900 */
[----:B------:R-:W3:Y:S04]  /*01f0*/  LDG.E.CONSTANT R18, desc[UR4][R14.64] ;  /* 0x000000040e127981 */ /* 0x000ee8000c1e9900 */
[----:B------:R1:W3:Y:S04]  /*0200*/  LDG.E.CONSTANT R21, desc[UR4][R12.64+0x8] ;  /* 0x000008040c157981 */ /* 0x0002e8000c1e9900 */
[----:B------:R-:W3:Y:S01]  /*0210*/  LDG.E.CONSTANT R22, desc[UR4][R14.64+0x8] ;  /* 0x000008040e167981 */ /* 0x000ee2000c1e9900 */
[----:B----4-:R-:W-:Y:S01]  /*0220*/  FMUL R6, R16, UR7 ;  /* 0x0000000710067c20 */ /* 0x010fe20008400000 */
[----:B-----5:R-:W-:Y:S01]  /*0230*/  FMUL R10, R3, UR7 ;  /* 0x00000007030a7c20 */ /* 0x020fe20008400000 */
[----:B-1----:R-:W-:Y:S01]  /*0240*/  FMUL R12, R8, UR7 ;  /* 0x00000007080c7c20 */ /* 0x002fe20008400000 */
[----:B--2---:R-:W-:-:S04]  /*0250*/  FADD R20, R19, -R20 ;  /* 0x8000001413147221 */ /* 0x004fc80000000000 */
[----:B------:R-:W-:Y:S01]  /*0260*/  FMUL R13, R3, R20 ;  /* 0x00000014030d7220 */ /* 0x000fe20000400000 */
[----:B---3--:R-:W-:-:S04]  /*0270*/  FADD R17, R17, -R18 ;  /* 0x8000001211117221 */ /* 0x008fc80000000000 */
[----:B------:R-:W-:Y:S01]  /*0280*/  FFMA R13, R16, R17, R13 ;  /* 0x00000011100d7223 */ /* 0x000fe2000000000d */
[----:B------:R-:W-:-:S04]  /*0290*/  FADD R21, R21, -R22 ;  /* 0x8000001615157221 */ /* 0x000fc80000000000 */
[----:B------:R-:W-:Y:S01]  /*02a0*/  FFMA R13, R8, R21, R13 ;  /* 0x00000015080d7223 */ /* 0x000fe2000000000d */
[----:B------:R-:W-:-:S03]  /*02b0*/  FMUL R16, R16, UR6 ;  /* 0x0000000610107c20 */ /* 0x000fc60008400000 */
[C---:B------:R-:W-:Y:S01]  /*02c0*/  FMUL R6, R13.reuse, R6 ;  /* 0x000000060d067220 */ /* 0x040fe20000400000 */
[C---:B------:R-:W-:Y:S01]  /*02d0*/  FMUL R10, R13.reuse, R10 ;  /* 0x0000000a0d0a7220 */ /* 0x040fe20000400000 */
[----:B------:R-:W-:Y:S02]  /*02e0*/  FMUL R13, R13, R12 ;  /* 0x0000000c0d0d7220 */ /* 0x000fe40000400000 */
[----:B------:R-:W-:Y:S01]  /*02f0*/  FFMA R7, R9, R16, -R6 ;  /* 0x0000001009077223 */ /* 0x000fe20000000806 */
[----:B------:R-:W-:Y:S01]  /*0300*/  FMUL R6, R3, UR6 ;  /* 0x0000000603067c20 */ /* 0x000fe20008400000 */
[----:B------:R-:W-:Y:S01]  /*0310*/  FMUL R8, R8, UR6 ;  /* 0x0000000608087c20 */ /* 0x000fe20008400000 */
[----:B0-----:R-:W-:-:S04]  /*0320*/  IMAD.WIDE R2, R2, 0xc, R4 ;  /* 0x0000000c02027825 */ /* 0x001fc800078e0204 */
[C---:B------:R-:W-:Y:S01]  /*0330*/  FFMA R11, R9.reuse, R6, -R10 ;  /* 0x00000006090b7223 */ /* 0x040fe2000000080a */
[----:B------:R-:W-:Y:S01]  /*0340*/  FFMA R13, R9, R8, -R13 ;  /* 0x00000008090d7223 */ /* 0x000fe2000000080d */
[----:B------:R-:W-:-:S04]  /*0350*/  IMAD.WIDE R4, R0, 0xc, R4 ;  /* 0x0000000c00047825 */ /* 0x000fc800078e0204 */
[----:B------:R-:W-:Y:S01]  /*0360*/  FADD R9, -R7, -RZ ;  /* 0x800000ff07097221 */ /* 0x000fe20000000100 */
[----:B------:R-:W-:Y:S01]  /*0370*/  FADD R15, -R11, -RZ ;  /* 0x800000ff0b0f7221 */ /* 0x000fe20000000100 */
[----:B------:R-:W-:Y:S01]  /*0380*/  REDG.E.ADD.F32.FTZ.RN.STRONG.GPU desc[UR4][R2.64], R7 ;  /* 0x00000007020079a6 */ /* 0x000fe2000c12f304 */
[----:B------:R-:W-:-:S03]  /*0390*/  FADD R17, -R13, -RZ ;  /* 0x800000ff0d117221 */ /* 0x000fc60000000100 */
[----:B------:R-:W-:Y:S04]  /*03a0*/  REDG.E.ADD.F32.FTZ.RN.STRONG.GPU desc[UR4][R2.64+0x4], R11 ;  /* 0x0000040b020079a6 */ /* 0x000fe8000c12f304 */
[----:B------:R-:W-:Y:S04]  /*03b0*/  REDG.E.ADD.F32.FTZ.RN.STRONG.GPU desc[UR4][R2.64+0x8], R13 ;  /* 0x0000080d020079a6 */ /* 0x000fe8000c12f304 */
[----:B------:R-:W-:Y:S04]  /*03c0*/  REDG.E.ADD.F32.FTZ.RN.STRONG.GPU desc[UR4][R4.64], R9 ;  /* 0x00000009040079a6 */ /* 0x000fe8000c12f304 */
[----:B------:R-:W-:Y:S04]  /*03d0*/  REDG.E.ADD.F32.FTZ.RN.STRONG.GPU desc[UR4][R4.64+0x4], R15 ;  /* 0x0000040f040079a6 */ /* 0x000fe8000c12f304 */
[----:B------:R-:W-:Y:S01]  /*03e0*/  REDG.E.ADD.F32.FTZ.RN.STRONG.GPU desc[UR4][R4.64+0x8], R17 ;  /* 0x00000811040079a6 */ /* 0x000fe2000c12f304 */
[----:B------:R-:W-:Y:S05]  /*03f0*/  EXIT ;  /* 0x000000000000794d */ /* 0x000fea0003800000 */
.L_x_70:
        /* <DEDUP_REMOVED lines=16> */
.L_x_136:


//--------------------- .text._ZN8physgrad29detect_sphere_contacts_kernelEPK6float3PKfS2_PiPS0_PfS5_if --------------------------
	.section	.text._ZN8physgrad29detect_sphere_contacts_kernelEPK6float3PKfS2_PiPS0_PfS5_if,"ax",@progbits
	.align	128
        .global         _ZN8physgrad29detect_sphere_contacts_kernelEPK6float3PKfS2_PiPS0_PfS5_if
        .type           _ZN8physgrad29detect_sphere_contacts_kernelEPK6float3PKfS2_PiPS0_PfS5_if,@function
        .size           _ZN8physgrad29detect_sphere_contacts_kernelEPK6float3PKfS2_PiPS0_PfS5_if,(.L_x_132 - _ZN8physgrad29detect_sphere_contacts_kernelEPK6float3PKfS2_PiPS0_PfS5_if)
        .other          _ZN8physgrad29detect_sphere_contacts_kernelEPK6float3PKfS2_PiPS0_PfS5_if,@"STO_CUDA_ENTRY STV_DEFAULT"
_ZN8physgrad29detect_sphere_contacts_kernelEPK6float3PKfS2_PiPS0_PfS5_if:
.text._ZN8physgrad29detect_sphere_contacts_kernelEPK6float3PKfS2_PiPS0_PfS5_if:
[----:B------:R-:W-:Y:S01]  /*0000*/  LDC R1, c[0x0][0x37c] ;  /* 0x0000df00ff017b82 */ /* 0x000fe20000000800 */
[----:B------:R-:W0:Y:S07]  /*0010*/  S2R R3, SR_TID.X ;  /* 0x0000000000037919 */ /* 0x000e2e0000002100 */
[----:B------:R-:W1:Y:S01]  /*0020*/  S2UR UR4, SR_CTAID.X ;  /* 0x00000000000479c3 */ /* 0x000e620000002500 */
[----:B------:R-:W1:Y:S07]  /*0030*/  LDCU UR5, c[0x0][0x360] ;  /* 0x00006c00ff0577ac */ /* 0x000e6e0008000800 */
[----:B------:R-:W2:Y:S01]  /*0040*/  LDC R4, c[0x0][0x3b8] ;  /* 0x0000ee00ff047b82 */ /* 0x000ea20000000800 */
[----:B-1----:R-:W-:-:S06]  /*0050*/  UIMAD UR4, UR4, UR5, URZ ;  /* 0x00000005040472a4 */ /* 0x002fcc000f8e02ff */
[----:B0-----:R-:W-:-:S04]  /*0060*/  IADD3 R5, PT, PT, R3, UR4, RZ ;  /* 0x0000000403057c10 */ /* 0x001fc8000fffe0ff */
[----:B------:R-:W-:-:S04]  /*0070*/  IADD3 R0, PT, PT, R5, 0x1, RZ ;  /* 0x0000000105007810 */ /* 0x000fc80007ffe0ff */
[----:B------:R-:W-:-:S04]  /*0080*/  VIMNMX R2, PT, PT, R5, R0, !PT ;  /* 0x0000000005027248 */ /* 0x000fc80007fe0100 */
[----:B--2---:R-:W-:-:S13]  /*0090*/  ISETP.GE.AND P0, PT, R2, R4, PT ;  /* 0x000000040200720c */ /* 0x004fda0003f06270 */
[----:B------:R-:W-:Y:S05]  /*00a0*/  @P0 EXIT ;  /* 0x000000000000094d */ /* 0x000fea0003800000 */
[----:B------:R-:W0:Y:S01]  /*00b0*/  LDC.64 R12, c[0x0][0x380] ;  /* 0x0000e000ff0c7b82 */ /* 0x000e220000000a00 */
[----:B------:R-:W1:Y:S07]  /*00c0*/  LDCU.64 UR6, c[0x0][0x358] ;  /* 0x00006b00ff0677ac */ /* 0x000e6e0008000a00 */
[----:B------:R-:W2:Y:S01]  /*00d0*/  LDC.64 R10, c[0x0][0x388] ;  /* 0x0000e200ff0a7b82 */ /* 0x000ea20000000a00 */
[----:B0-----:R-:W-:-:S05]  /*00e0*/  IMAD.WIDE R12, R5, 0xc, R12 ;  /* 0x0000000c050c7825 */ /* 0x001fca00078e020c */
[----:B-1----:R0:W5:Y:S01]  /*00f0*/  LDG.E.CONSTANT R6, desc[UR6][R12.64] ;  /* 0x000000060c067981 */ /* 0x002162000c1e9900 */
[----:B--2---:R-:W-:-:S03]  /*0100*/  IMAD.WIDE R10, R5, 0x4, R10 ;  /* 0x00000004050a7825 */ /* 0x004fc600078e020a */
[----:B------:R0:W5:Y:S04]  /*0110*/  LDG.E.CONSTANT R7, desc[UR6][R12.64+0x4] ;  /* 0x000004060c077981 */ /* 0x000168000c1e9900 */
[----:B------:R0:W5:Y:S04]  /*0120*/  LDG.E.CONSTANT R8, desc[UR6][R12.64+0x8] ;  /* 0x000008060c087981 */ /* 0x000168000c1e9900 */
[----:B------:R0:W5:Y:S01]  /*0130*/  LDG.E.CONSTANT R9, desc[UR6][R10.64] ;  /* 0x000000060a097981 */ /* 0x000162000c1e9900 */
[----:B------:R-:W-:-:S04]  /*0140*/  IADD3 R2, PT, PT, R3, UR4, -R4 ;  /* 0x0000000403027c10 */ /* 0x000fc8000fffe804 */
[----:B------:R-:W-:-:S04]  /*0150*/  LOP3.LUT R2, R2, 0x1, RZ, 0xc0, !PT ;  /* 0x0000000102027812 */ /* 0x000fc800078ec0ff */
[----:B------:R-:W-:Y:S01]  /*0160*/  ISETP.NE.U32.AND P0, PT, R2, 0x1, PT ;  /* 0x000000010200780c */ /* 0x000fe20003f05070 */
[----:B------:R-:W-:-:S12]  /*0170*/  BSSY.RECONVERGENT B2, `(.L_x_71) ;  /* 0x0000073000027945 */ /* 0x000fd80003800200 */
[----:B0-----:R-:W-:Y:S05]  /*0180*/  @!P0 BRA `(.L_x_72) ;  /* 0x0000000400c48947 */ /* 0x001fea0003800000 */
[----:B------:R-:W2:Y:S04]  /*0190*/  LDG.E.CONSTANT R16, desc[UR6][R12.64+0x10] ;  /* 0x000010060c107981 */ /* 0x000ea8000c1e9900 */
[----:B------:R-:W3:Y:S04]  /*01a0*/  LDG.E.CONSTANT R3, desc[UR6][R12.64+0xc] ;  /* 0x00000c060c037981 */ /* 0x000ee8000c1e9900 */
[----:B------:R-:W4:Y:S01]  /*01b0*/  LDG.E.CONSTANT R15, desc[UR6][R12.64+0x14] ;  /* 0x000014060c0f7981 */ /* 0x000f22000c1e9900 */
[----:B------:R-:W-:Y:S01]  /*01c0*/  BSSY.RECONVERGENT B0, `(.L_x_73) ;  /* 0x0000013000007945 */ /* 0x000fe20003800200 */
[----:B--2--5:R-:W-:Y:S01]  /*01d0*/  FADD R16, R7, -R16 ;  /* 0x8000001007107221 */ /* 0x024fe20000000000 */
[----:B---3--:R-:W-:-:S03]  /*01e0*/  FADD R3, R6, -R3 ;  /* 0x8000000306037221 */ /* 0x008fc60000000000 */
[----:B------:R-:W-:Y:S01]  /*01f0*/  FMUL R2, R16, R16 ;  /* 0x0000001010027220 */ /* 0x000fe20000400000 */
[----:B----4-:R-:W-:-:S03]  /*0200*/  FADD R14, R8, -R15 ;  /* 0x8000000f080e7221 */ /* 0x010fc60000000000 */
[----:B------:R-:W-:-:S04]  /*0210*/  FFMA R15, R3, R3, R2 ;  /* 0x00000003030f7223 */ /* 0x000fc80000000002 */
[----:B------:R-:W-:-:S04]  /*0220*/  FFMA R4, R14, R14, R15 ;  /* 0x0000000e0e047223 */ /* 0x000fc8000000000f */
[----:B------:R0:W1:Y:S01]  /*0230*/  MUFU.RSQ R15, R4 ;  /* 0x00000004000f7308 */ /* 0x0000620000001400 */
[----:B------:R-:W-:-:S04]  /*0240*/  IADD3 R2, PT, PT, R4, -0xd000000, RZ ;  /* 0xf300000004027810 */ /* 0x000fc80007ffe0ff */
[----:B------:R-:W-:-:S13]  /*0250*/  ISETP.GT.U32.AND P0, PT, R2, 0x727fffff, PT ;  /* 0x727fffff0200780c */ /* 0x000fda0003f04070 */
[----:B01----:R-:W-:Y:S05]  /*0260*/  @!P0 BRA `(.L_x_74) ;  /* 0x0000000000108947 */ /* 0x003fea0003800000 */
[----:B------:R-:W-:-:S07]  /*0270*/  MOV R20, 0x290 ;  /* 0x0000029000147802 */ /* 0x000fce0000000f00 */
[----:B------:R-:W-:Y:S05]  /*0280*/  CALL.REL.NOINC `($__internal_4_$__cuda_sm20_sqrt_rn_f32_slowpath) ;  /* 0x0000001400407944 */ /* 0x000fea0003c00000 */
[----:B------:R-:W-:Y:S01]  /*0290*/  IMAD.MOV.U32 R13, RZ, RZ, R24 ;  /* 0x000000ffff0d7224 */ /* 0x000fe200078e0018 */
[----:B------:R-:W-:Y:S06]  /*02a0*/  BRA `(.L_x_75) ;  /* 0x0000000000107947 */ /* 0x000fec0003800000 */
.L_x_74:
[----:B------:R-:W-:Y:S01]  /*02b0*/  FMUL.FTZ R13, R4, R15 ;  /* 0x0000000f040d7220 */ /* 0x000fe20000410000 */
[----:B------:R-:W-:-:S03]  /*02c0*/  FMUL.FTZ R15, R15, 0.5 ;  /* 0x3f0000000f0f7820 */ /* 0x000fc60000410000 */
[----:B------:R-:W-:-:S04]  /*02d0*/  FFMA R4, -R13, R13, R4 ;  /* 0x0000000d0d047223 */ /* 0x000fc80000000104 */
[----:B------:R-:W-:-:S07]  /*02e0*/  FFMA R13, R4, R15, R13 ;  /* 0x0000000f040d7223 */ /* 0x000fce000000000d */
.L_x_75:
[----:B------:R-:W-:Y:S05]  /*02f0*/  BSYNC.RECONVERGENT B0 ;  /* 0x0000000000007941 */ /* 0x000fea0003800200 */
.L_x_73:
[----:B------:R-:W2:Y:S01]  /*0300*/  LDG.E.CONSTANT R12, desc[UR6][R10.64+0x4] ;  /* 0x000004060a0c7981 */ /* 0x000ea2000c1e9900 */
[----:B------:R-:W0:Y:S01]  /*0310*/  LDCU UR4, c[0x0][0x3bc] ;  /* 0x00007780ff0477ac */ /* 0x000e220008000800 */
[----:B------:R-:W-:Y:S01]  /*0320*/  BSSY.RECONVERGENT B3, `(.L_x_76) ;  /* 0x0000056000037945 */ /* 0x000fe20003800200 */
[----:B--2---:R-:W-:-:S04]  /*0330*/  FADD R12, R9, R12 ;  /* 0x0000000c090c7221 */ /* 0x004fc80000000000 */
[----:B0-----:R-:W-:-:S05]  /*0340*/  FADD R2, R12, UR4 ;  /* 0x000000040c027e21 */ /* 0x001fca0008000000 */
[----:B------:R-:W-:-:S13]  /*0350*/  FSETP.GEU.AND P0, PT, R13, R2, PT ;  /* 0x000000020d00720b */ /* 0x000fda0003f0e000 */
[----:B------:R-:W-:Y:S05]  /*0360*/  @P0 BRA `(.L_x_77) ;  /* 0x0000000400440947 */ /* 0x000fea0003800000 */
[----:B------:R-:W0:Y:S01]  /*0370*/  S2R R15, SR_LANEID ;  /* 0x00000000000f7919 */ /* 0x000e220000000000 */
[----:B------:R-:W-:Y:S01]  /*0380*/  VOTEU.ANY UR4, UPT, PT ;  /* 0x0000000000047886 */ /* 0x000fe200038e0100 */
[----:B------:R-:W1:Y:S01]  /*0390*/  LDC.64 R18, c[0x0][0x3b0] ;  /* 0x0000ec00ff127b82 */ /* 0x000e620000000a00 */
[----:B------:R-:W0:Y:S08]  /*03a0*/  FLO.U32 R2, UR4 ;  /* 0x0000000400027d00 */ /* 0x000e3000080e0000 */
[----:B------:R-:W1:Y:S01]  /*03b0*/  POPC R11, UR4 ;  /* 0x00000004000b7d09 */ /* 0x000e620008000000 */
[----:B0-----:R-:W-:-:S13]  /*03c0*/  ISETP.EQ.U32.AND P0, PT, R2, R15, PT ;  /* 0x0000000f0200720c */ /* 0x001fda0003f02070 */
[----:B-1----:R-:W2:Y:S01]  /*03d0*/  @P0 ATOMG.E.ADD.STRONG.GPU PT, R11, desc[UR6][R18.64], R11 ;  /* 0x8000000b120b09a8 */ /* 0x002ea200081ef106 */
[----:B------:R-:W0:Y:S02]  /*03e0*/  S2R R4, SR_LTMASK ;  /* 0x0000000000047919 */ /* 0x000e240000003900 */
[----:B0-----:R-:W-:-:S04]  /*03f0*/  LOP3.LUT R4, R4, UR4, RZ, 0xc0, !PT ;  /* 0x0000000404047c12 */ /* 0x001fc8000f8ec0ff */
[----:B------:R-:W0:Y:S01]  /*0400*/  POPC R15, R4 ;  /* 0x00000004000f7309 */ /* 0x000e220000000000 */
[----:B--2---:R-:W0:Y:S02]  /*0410*/  SHFL.IDX PT, R10, R11, R2, 0x1f ;  /* 0x00001f020b0a7589 */ /* 0x004e2400000e0000 */
[----:B0-----:R-:W-:-:S04]  /*0420*/  IADD3 R10, PT, PT, R10, R15, RZ ;  /* 0x0000000f0a0a7210 */ /* 0x001fc80007ffe0ff */
[----:B------:R-:W-:-:S13]  /*0430*/  ISETP.GT.AND P0, PT, R10, 0x270f, PT ;  /* 0x0000270f0a00780c */ /* 0x000fda0003f04270 */
[----:B------:R-:W-:Y:S05]  /*0440*/  @P0 BRA `(.L_x_77) ;  /* 0x00000004000c0947 */ /* 0x000fea0003800000 */
[----:B------:R-:W-:Y:S01]  /*0450*/  FSETP.GT.AND P0, PT, R13, 1.00000001335143196e-10, PT ;  /* 0x2edbe6ff0d00780b */ /* 0x000fe20003f04000 */
[----:B------:R-:W0:Y:S01]  /*0460*/  LDC.64 R18, c[0x0][0x398] ;  /* 0x0000e600ff127b82 */ /* 0x000e220000000a00 */
[----:B------:R-:W-:Y:S01]  /*0470*/  SHF.L.U32 R11, R10, 0x1, RZ ;  /* 0x000000010a0b7819 */ /* 0x000fe200000006ff */
[----:B------:R-:W-:Y:S10]  /*0480*/  BSSY.RECONVERGENT B4, `(.L_x_78) ;  /* 0x000003b000047945 */ /* 0x000ff40003800200 */
[----:B------:R-:W1:Y:S01]  /*0490*/  @!P0 LDC.64 R20, c[0x0][0x3a0] ;  /* 0x0000e800ff148b82 */ /* 0x000e620000000a00 */
[----:B0-----:R-:W-:-:S04]  /*04a0*/  IMAD.WIDE R18, R11, 0x4, R18 ;  /* 0x000000040b127825 */ /* 0x001fc800078e0212 */
[----:B------:R-:W-:Y:S01]  /*04b0*/  @!P0 IMAD.MOV.U32 R11, RZ, RZ, 0x3f800000 ;  /* 0x3f800000ff0b8424 */ /* 0x000fe200078e00ff */
[----:B------:R0:W-:Y:S04]  /*04c0*/  STG.E desc[UR6][R18.64+0x4], R0 ;  /* 0x0000040012007986 */ /* 0x0001e8000c101906 */
[----:B------:R0:W-:Y:S01]  /*04d0*/  STG.E desc[UR6][R18.64], R5 ;  /* 0x0000000512007986 */ /* 0x0001e2000c101906 */
[----:B-1----:R-:W-:-:S05]  /*04e0*/  @!P0 IMAD.WIDE R20, R10, 0xc, R20 ;  /* 0x0000000c0a148825 */ /* 0x002fca00078e0214 */
[----:B------:R0:W-:Y:S04]  /*04f0*/  @!P0 STG.E desc[UR6][R20.64], R11 ;  /* 0x0000000b14008986 */ /* 0x0001e8000c101906 */
[----:B------:R0:W-:Y:S04]  /*0500*/  @!P0 STG.E desc[UR6][R20.64+0x4], RZ ;  /* 0x000004ff14008986 */ /* 0x0001e8000c101906 */
[----:B------:R0:W-:Y:S01]  /*0510*/  @!P0 STG.E desc[UR6][R20.64+0x8], RZ ;  /* 0x000008ff14008986 */ /* 0x0001e2000c101906 */
[----:B------:R-:W-:Y:S05]  /*0520*/  @!P0 BRA `(.L_x_79) ;  /* 0x0000000000c08947 */ /* 0x000fea0003800000 */
[----:B0-----:R-:W0:Y:S01]  /*0530*/  MUFU.RCP R0, R13 ;  /* 0x0000000d00007308 */ /* 0x001e220000001000 */
[----:B------:R-:W-:Y:S07]  /*0540*/  BSSY.RECONVERGENT B5, `(.L_x_80) ;  /* 0x000000c000057945 */ /* 0x000fee0003800200 */
[----:B------:R-:W1:Y:S01]  /*0550*/  FCHK P0, R3, R13 ;  /* 0x0000000d03007302 */ /* 0x000e620000000000 */
[----:B0-----:R-:W-:-:S04]  /*0560*/  FFMA R11, R0, -R13, 1 ;  /* 0x3f800000000b7423 */ /* 0x001fc8000000080d */
[----:B------:R-:W-:-:S04]  /*0570*/  FFMA R0, R0, R11, R0 ;  /* 0x0000000b00007223 */ /* 0x000fc80000000000 */
[----:B------:R-:W-:-:S04]  /*0580*/  FFMA R2, R3, R0, RZ ;  /* 0x0000000003027223 */ /* 0x000fc800000000ff */
[----:B------:R-:W-:-:S04]  /*0590*/  FFMA R11, R2, -R13, R3 ;  /* 0x8000000d020b7223 */ /* 0x000fc80000000003 */
[----:B------:R-:W-:Y:S01]  /*05a0*/  FFMA R2, R0, R11, R2 ;  /* 0x0000000b00027223 */ /* 0x000fe20000000002 */
[----:B-1----:R-:W-:Y:S06]  /*05b0*/  @!P0 BRA `(.L_x_81) ;  /* 0x0000000000108947 */ /* 0x002fec0003800000 */
[----:B------:R-:W-:Y:S02]  /*05c0*/  MOV R31, R13 ;  /* 0x0000000d001f7202 */ /* 0x000fe40000000f00 */
[----:B------:R-:W-:-:S07]  /*05d0*/  MOV R4, 0x5f0 ;  /* 0x000005f000047802 */ /* 0x000fce0000000f00 */
[----:B------:R-:W-:Y:S05]  /*05e0*/  CALL.REL.NOINC `($__internal_5_$__cuda_sm3x_div_rn_noftz_f32_slowpath) ;  /* 0x0000001000bc7944 */ /* 0x000fea0003c00000 */
[----:B------:R-:W-:-:S07]  /*05f0*/  MOV R2, R3 ;  /* 0x0000000300027202 */ /* 0x000fce0000000f00 */
.L_x_81:
[----:B------:R-:W-:Y:S05]  /*0600*/  BSYNC.RECONVERGENT B5 ;  /* 0x0000000000057941 */ /* 0x000fea0003800200 */
.L_x_80:
[----:B------:R-:W0:Y:S01]  /*0610*/  MUFU.RCP R0, R13 ;  /* 0x0000000d00007308 */ /* 0x000e220000001000 */
        /* <DEDUP_REMOVED lines=8> */
[----:B------:R-:W-:Y:S01]  /*06a0*/  MOV R3, R16 ;  /* 0x0000001000037202 */ /* 0x000fe20000000f00 */
[----:B------:R-:W-:Y:S01]  /*06b0*/  IMAD.MOV.U32 R31, RZ, RZ, R13 ;  /* 0x000000ffff1f7224 */ /* 0x000fe200078e000d */
[----:B------:R-:W-:-:S07]  /*06c0*/  MOV R4, 0x6e0 ;  /* 0x000006e000047802 */ /* 0x000fce0000000f00 */
[----:B------:R-:W-:Y:S05]  /*06d0*/  CALL.REL.NOINC `($__internal_5_$__cuda_sm3x_div_rn_noftz_f32_slowpath) ;  /* 0x0000001000807944 */ /* 0x000fea0003c00000 */
[----:B------:R-:W-:-:S07]  /*06e0*/  MOV R0, R3 ;  /* 0x0000000300007202 */ /* 0x000fce0000000f00 */
.L_x_83:
[----:B------:R-:W-:Y:S05]  /*06f0*/  BSYNC.RECONVERGENT B5 ;  /* 0x0000000000057941 */ /* 0x000fea0003800200 */
.L_x_82:
        /* <DEDUP_REMOVED lines=10> */
[----:B------:R-:W-:Y:S02]  /*07a0*/  MOV R31, R13 ;  /* 0x0000000d001f7202 */ /* 0x000fe40000000f00 */
[----:B------:R-:W-:-:S07]  /*07b0*/  MOV R4, 0x7d0 ;  /* 0x000007d000047802 */ /* 0x000fce0000000f00 */
[----:B------:R-:W-:Y:S05]  /*07c0*/  CALL.REL.NOINC `($__internal_5_$__cuda_sm3x_div_rn_noftz_f32_slowpath) ;  /* 0x0000001000447944 */ /* 0x000fea0003c00000 */
.L_x_85:
[----:B------:R-:W-:Y:S05]  /*07d0*/  BSYNC.RECONVERGENT B5 ;  /* 0x0000000000057941 */ /* 0x000fea0003800200 */
.L_x_84:
[----:B------:R-:W0:Y:S02]  /*07e0*/  LDC.64 R14, c[0x0][0x3a0] ;  /* 0x0000e800ff0e7b82 */ /* 0x000e240000000a00 */
[----:B0-----:R-:W-:-:S05]  /*07f0*/  IMAD.WIDE R14, R10, 0xc, R14 ;  /* 0x0000000c0a0e7825 */ /* 0x001fca00078e020e */
[----:B------:R1:W-:Y:S04]  /*0800*/  STG.E desc[UR6][R14.64], R2 ;  /* 0x000000020e007986 */ /* 0x0003e8000c101906 */
[----:B------:R1:W-:Y:S04]  /*0810*/  STG.E desc[UR6][R14.64+0x4], R0 ;  /* 0x000004000e007986 */ /* 0x0003e8000c101906 */
[----:B------:R1:W-:Y:S02]  /*0820*/  STG.E desc[UR6][R14.64+0x8], R3 ;  /* 0x000008030e007986 */ /* 0x0003e4000c101906 */
.L_x_79:
[----:B------:R-:W-:Y:S05]  /*0830*/  BSYNC.RECONVERGENT B4 ;  /* 0x0000000000047941 */ /* 0x000fea0003800200 */
.L_x_78:
[----:B-1----:R-:W0:Y:S01]  /*0840*/  LDC.64 R2, c[0x0][0x3a8] ;  /* 0x0000ea00ff027b82 */ /* 0x002e220000000a00 */
[----:B------:R-:W-:Y:S01]  /*0850*/  FADD R13, R12, -R13 ;  /* 0x8000000d0c0d7221 */ /* 0x000fe20000000000 */
[----:B0-----:R-:W-:-:S05]  /*0860*/  IMAD.WIDE R10, R10, 0x4, R2 ;  /* 0x000000040a0a7825 */ /* 0x001fca00078e0202 */
[----:B------:R0:W-:Y:S02]  /*0870*/  STG.E desc[UR6][R10.64], R13 ;  /* 0x0000000d0a007986 */ /* 0x0001e4000c101906 */
.L_x_77:
[----:B------:R-:W-:Y:S05]  /*0880*/  BSYNC.RECONVERGENT B3 ;  /* 0x0000000000037941 */ /* 0x000fea0003800200 */
.L_x_76:
[----:B------:R-:W-:-:S07]  /*0890*/  VIADD R0, R5, 0x2 ;  /* 0x0000000205007836 */ /* 0x000fce0000000000 */
.L_x_72:
[----:B------:R-:W-:Y:S05]  /*08a0*/  BSYNC.RECONVERGENT B2 ;  /* 0x0000000000027941 */ /* 0x000fea0003800200 */
.L_x_71:
[----:B------:R-:W1:Y:S02]  /*08b0*/  LDCU UR4, c[0x0][0x3b8] ;  /* 0x00007700ff0477ac */ /* 0x000e640008000800 */
[----:B-1----:R-:W-:-:S06]  /*08c0*/  UIADD3 UR4, UPT, UPT, UR4, -0x2, URZ ;  /* 0xfffffffe04047890 */ /* 0x002fcc000fffe0ff */
[----:B------:R-:W-:-:S13]  /*08d0*/  ISETP.NE.AND P0, PT, R5, UR4, PT ;  /* 0x0000000405007c0c */ /* 0x000fda000bf05270 */
[----:B------:R-:W-:Y:S05]  /*08e0*/  @!P0 EXIT ;  /* 0x000000000000894d */ /* 0x000fea0003800000 */
[----:B------:R-:W1:Y:S01]  /*08f0*/  LDC.64 R18, c[0x0][0x3a0] ;  /* 0x0000e800ff127b82 */ /* 0x000e620000000a00 */
[----:B0-----:R-:W-:Y:S01]  /*0900*/  IADD3 R10, PT, PT, R0, 0x1, RZ ;  /* 0x00000001000a7810 */ /* 0x001fe20007ffe0ff */
[----:B------:R-:W0:Y:S01]  /*0910*/  LDCU UR5, c[0x0][0x3bc] ;  /* 0x00007780ff0577ac */ /* 0x000e220008000800 */
[----:B------:R-:W2:Y:S05]  /*0920*/  LDCU UR8, c[0x0][0x3b8] ;  /* 0x00007700ff0877ac */ /* 0x000eaa0008000800 */
[----:B------:R-:W3:Y:S08]  /*0930*/  LDC.64 R16, c[0x0][0x398] ;  /* 0x0000e600ff107b82 */ /* 0x000ef00000000a00 */
[----:B------:R-:W4:Y:S02]  /*0940*/  LDC.64 R14, c[0x0][0x3a8] ;  /* 0x0000ea00ff0e7b82 */ /* 0x000f240000000a00 */
.L_x_113:
[----:B--2---:R-:W0:Y:S01]  /*0950*/  LDC.64 R22, c[0x0][0x380] ;  /* 0x0000e000ff167b82 */ /* 0x004e220000000a00 */
[----:B------:R-:W-:-:S05]  /*0960*/  IADD3 R11, PT, PT, R10, -0x1, RZ ;  /* 0xffffffff0a0b7810 */ /* 0x000fca0007ffe0ff */
[----:B0-----:R-:W-:-:S05]  /*0970*/  IMAD.WIDE R22, R11, 0xc, R22 ;  /* 0x0000000c0b167825 */ /* 0x001fca00078e0216 */
[----:B------:R-:W2:Y:S04]  /*0980*/  LDG.E.CONSTANT R2, desc[UR6][R22.64+0x4] ;  /* 0x0000040616027981 */ /* 0x000ea8000c1e9900 */
[----:B------:R-:W3:Y:S04]  /*0990*/  LDG.E.CONSTANT R3, desc[UR6][R22.64] ;  /* 0x0000000616037981 */ /* 0x000ee8000c1e9900 */
[----:B------:R-:W4:Y:S01]  /*09a0*/  LDG.E.CONSTANT R13, desc[UR6][R22.64+0x8] ;  /* 0x00000806160d7981 */ /* 0x000f22000c1e9900 */
[----:B------:R-:W-:Y:S05]  /*09b0*/  YIELD ;  /* 0x0000000000007946 */ /* 0x000fea0003800000 */
[----:B------:R-:W-:Y:S01]  /*09c0*/  BSSY.RECONVERGENT B0, `(.L_x_86) ;  /* 0x0000014000007945 */ /* 0x000fe20003800200 */
[----:B--2--5:R-:W-:Y:S01]  /*09d0*/  FADD R2, R7, -R2 ;  /* 0x8000000207027221 */ /* 0x024fe20000000000 */
[----:B---3--:R-:W-:-:S03]  /*09e0*/  FADD R3, R6, -R3 ;  /* 0x8000000306037221 */ /* 0x008fc60000000000 */
[----:B------:R-:W-:Y:S01]  /*09f0*/  FMUL R4, R2, R2 ;  /* 0x0000000202047220 */ /* 0x000fe20000400000 */
[----:B----4-:R-:W-:-:S03]  /*0a00*/  FADD R0, R8, -R13 ;  /* 0x8000000d08007221 */ /* 0x010fc60000000000 */
[----:B------:R-:W-:-:S04]  /*0a10*/  FFMA R13, R3, R3, R4 ;  /* 0x00000003030d7223 */ /* 0x000fc80000000004 */
[----:B------:R-:W-:-:S04]  /*0a20*/  FFMA R20, R0, R0, R13 ;  /* 0x0000000000147223 */ /* 0x000fc8000000000d */
[----:B------:R0:W2:Y:S01]  /*0a30*/  MUFU.RSQ R13, R20 ;  /* 0x00000014000d7308 */ /* 0x0000a20000001400 */
[----:B------:R-:W-:-:S04]  /*0a40*/  IADD3 R4, PT, PT, R20, -0xd000000, RZ ;  /* 0xf300000014047810 */ /* 0x000fc80007ffe0ff */
[----:B------:R-:W-:-:S13]  /*0a50*/  ISETP.GT.U32.AND P0, PT, R4, 0x727fffff, PT ;  /* 0x727fffff0400780c */ /* 0x000fda0003f04070 */
[----:B0-2---:R-:W-:Y:S05]  /*0a60*/  @!P0 BRA `(.L_x_87) ;  /* 0x0000000000148947 */ /* 0x005fea0003800000 */
[----:B------:R-:W-:Y:S01]  /*0a70*/  IMAD.MOV.U32 R4, RZ, RZ, R20 ;  /* 0x000000ffff047224 */ /* 0x000fe200078e0014 */
[----:B------:R-:W-:-:S07]  /*0a80*/  MOV R20, 0xaa0 ;  /* 0x00000aa000147802 */ /* 0x000fce0000000f00 */
[----:B-1----:R-:W-:Y:S05]  /*0a90*/  CALL.REL.NOINC `($__internal_4_$__cuda_sm20_sqrt_rn_f32_slowpath) ;  /* 0x0000000c003c7944 */ /* 0x002fea0003c00000 */
[----:B------:R-:W-:Y:S01]  /*0aa0*/  MOV R31, R24 ;  /* 0x00000018001f7202 */ /* 0x000fe20000000f00 */
[----:B------:R-:W-:Y:S06]  /*0ab0*/  BRA `(.L_x_88) ;  /* 0x0000000000107947 */ /* 0x000fec0003800000 */
.L_x_87:
[----:B------:R-:W-:Y:S01]  /*0ac0*/  FMUL.FTZ R31, R20, R13 ;  /* 0x0000000d141f7220 */ /* 0x000fe20000410000 */
[----:B------:R-:W-:-:S03]  /*0ad0*/  FMUL.FTZ R12, R13, 0.5 ;  /* 0x3f0000000d0c7820 */ /* 0x000fc60000410000 */
[----:B------:R-:W-:-:S04]  /*0ae0*/  FFMA R4, -R31, R31, R20 ;  /* 0x0000001f1f047223 */ /* 0x000fc80000000114 */
[----:B------:R-:W-:-:S07]  /*0af0*/  FFMA R31, R4, R12, R31 ;  /* 0x0000000c041f7223 */ /* 0x000fce000000001f */
.L_x_88:
[----:B------:R-:W-:Y:S05]  /*0b00*/  BSYNC.RECONVERGENT B0 ;  /* 0x0000000000007941 */ /* 0x000fea0003800200 */
.L_x_86:
[----:B------:R-:W0:Y:S02]  /*0b10*/  LDC.64 R12, c[0x0][0x388] ;  /* 0x0000e200ff0c7b82 */ /* 0x000e240000000a00 */
[----:B0-----:R-:W-:-:S05]  /*0b20*/  IMAD.WIDE R12, R11, 0x4, R12 ;  /* 0x000000040b0c7825 */ /* 0x001fca00078e020c */
[----:B------:R-:W2:Y:S01]  /*0b30*/  LDG.E.CONSTANT R30, desc[UR6][R12.64] ;  /* 0x000000060c1e7981 */ /* 0x000ea2000c1e9900 */
[----:B------:R-:W-:Y:S01]  /*0b40*/  BSSY.RECONVERGENT B2, `(.L_x_89) ;  /* 0x0000051000027945 */ /* 0x000fe20003800200 */
[----:B--2---:R-:W-:-:S04]  /*0b50*/  FADD R30, R9, R30 ;  /* 0x0000001e091e7221 */ /* 0x004fc80000000000 */
[----:B------:R-:W-:-:S05]  /*0b60*/  FADD R4, R30, UR5 ;  /* 0x000000051e047e21 */ /* 0x000fca0008000000 */
[----:B------:R-:W-:-:S13]  /*0b70*/  FSETP.GEU.AND P0, PT, R31, R4, PT ;  /* 0x000000041f00720b */ /* 0x000fda0003f0e000 */
[----:B------:R-:W-:Y:S05]  /*0b80*/  @P0 BRA `(.L_x_90) ;  /* 0x0000000400300947 */ /* 0x000fea0003800000 */
[----:B------:R-:W0:Y:S01]  /*0b90*/  S2R R27, SR_LANEID ;  /* 0x00000000001b7919 */ /* 0x000e220000000000 */
[----:B------:R-:W-:Y:S01]  /*0ba0*/  VOTEU.ANY UR4, UPT, PT ;  /* 0x0000000000047886 */ /* 0x000fe200038e0100 */
[----:B------:R-:W2:Y:S01]  /*0bb0*/  LDC.64 R20, c[0x0][0x3b0] ;  /* 0x0000ec00ff147b82 */ /* 0x000ea20000000a00 */
[----:B------:R-:W0:Y:S08]  /*0bc0*/  FLO.U32 R4, UR4 ;  /* 0x0000000400047d00 */ /* 0x000e3000080e0000 */
[----:B------:R-:W2:Y:S01]  /*0bd0*/  POPC R25, UR4 ;  /* 0x0000000400197d09 */ /* 0x000ea20008000000 */
[----:B0-----:R-:W-:-:S13]  /*0be0*/  ISETP.EQ.U32.AND P0, PT, R4, R27, PT ;  /* 0x0000001b0400720c */ /* 0x001fda0003f02070 */
[----:B--2---:R-:W2:Y:S01]  /*0bf0*/  @P0 ATOMG.E.ADD.STRONG.GPU PT, R21, desc[UR6][R20.64], R25 ;  /* 0x80000019141509a8 */ /* 0x004ea200081ef106 */
[----:B------:R-:W0:Y:S02]  /*0c00*/  S2R R24, SR_LTMASK ;  /* 0x0000000000187919 */ /* 0x000e240000003900 */
[----:B0-----:R-:W-:-:S06]  /*0c10*/  LOP3.LUT R24, R24, UR4, RZ, 0xc0, !PT ;  /* 0x0000000418187c12 */ /* 0x001fcc000f8ec0ff */
[----:B------:R-:W0:Y:S01]  /*0c20*/  POPC R24, R24 ;  /* 0x0000001800187309 */ /* 0x000e220000000000 */
[----:B--2---:R-:W0:Y:S02]  /*0c30*/  SHFL.IDX PT, R29, R21, R4, 0x1f ;  /* 0x00001f04151d7589 */ /* 0x004e2400000e0000 */
[----:B0-----:R-:W-:-:S04]  /*0c40*/  IADD3 R29, PT, PT, R29, R24, RZ ;  /* 0x000000181d1d7210 */ /* 0x001fc80007ffe0ff */
[----:B------:R-:W-:-:S13]  /*0c50*/  ISETP.GT.AND P0, PT, R29, 0x270f, PT ;  /* 0x0000270f1d00780c */ /* 0x000fda0003f04270 */
[----:B------:R-:W-:Y:S05]  /*0c60*/  @P0 BRA `(.L_x_90) ;  /* 0x0000000000f80947 */ /* 0x000fea0003800000 */
[----:B------:R-:W-:Y:S01]  /*0c70*/  SHF.L.U32 R21, R29, 0x1, RZ ;  /* 0x000000011d157819 */ /* 0x000fe200000006ff */
[----:B------:R-:W-:Y:S01]  /*0c80*/  BSSY.RECONVERGENT B3, `(.L_x_91) ;  /* 0x0000039000037945 */ /* 0x000fe20003800200 */
[----:B------:R-:W-:-:S03]  /*0c90*/  FSETP.GT.AND P0, PT, R31, 1.00000001335143196e-10, PT ;  /* 0x2edbe6ff1f00780b */ /* 0x000fc60003f04000 */
[----:B------:R-:W-:-:S05]  /*0ca0*/  IMAD.WIDE R20, R21, 0x4, R16 ;  /* 0x0000000415147825 */ /* 0x000fca00078e0210 */
[----:B------:R0:W-:Y:S04]  /*0cb0*/  STG.E desc[UR6][R20.64+0x4], R11 ;  /* 0x0000040b14007986 */ /* 0x0001e8000c101906 */
[----:B------:R0:W-:Y:S01]  /*0cc0*/  STG.E desc[UR6][R20.64], R5 ;  /* 0x0000000514007986 */ /* 0x0001e2000c101906 */
[----:B------:R-:W-:Y:S05]  /*0cd0*/  @!P0 BRA `(.L_x_92) ;  /* 0x0000000000b88947 */ /* 0x000fea0003800000 */
[----:B------:R-:W0:Y:S01]  /*0ce0*/  MUFU.RCP R4, R31 ;  /* 0x0000001f00047308 */ /* 0x000e220000001000 */
[----:B------:R-:W-:Y:S07]  /*0cf0*/  BSSY.RECONVERGENT B4, `(.L_x_93) ;  /* 0x000000b000047945 */ /* 0x000fee0003800200 */
[----:B------:R-:W2:Y:S01]  /*0d00*/  FCHK P0, R3, R31 ;  /* 0x0000001f03007302 */ /* 0x000ea20000000000 */
[----:B0-----:R-:W-:-:S04]  /*0d10*/  FFMA R11, R4, -R31, 1 ;  /* 0x3f800000040b7423 */ /* 0x001fc8000000081f */
[----:B------:R-:W-:-:S04]  /*0d20*/  FFMA R4, R4, R11, R4 ;  /* 0x0000000b04047223 */ /* 0x000fc80000000004 */
[----:B------:R-:W-:-:S04]  /*0d30*/  FFMA R28, R3, R4, RZ ;  /* 0x00000004031c7223 */ /* 0x000fc800000000ff */
[----:B------:R-:W-:-:S04]  /*0d40*/  FFMA R11, R28, -R31, R3 ;  /* 0x8000001f1c0b7223 */ /* 0x000fc80000000003 */
[----:B------:R-:W-:Y:S01]  /*0d50*/  FFMA R28, R4, R11, R28 ;  /* 0x0000000b041c7223 */ /* 0x000fe2000000001c */
[----:B--2---:R-:W-:Y:S06]  /*0d60*/  @!P0 BRA `(.L_x_94) ;  /* 0x00000000000c8947 */ /* 0x004fec0003800000 */
[----:B------:R-:W-:-:S07]  /*0d70*/  MOV R4, 0xd90 ;  /* 0x00000d9000047802 */ /* 0x000fce0000000f00 */
[----:B-1----:R-:W-:Y:S05]  /*0d80*/  CALL.REL.NOINC `($__internal_5_$__cuda_sm3x_div_rn_noftz_f32_slowpath) ;  /* 0x0000000800d47944 */ /* 0x002fea0003c00000 */
[----:B------:R-:W-:-:S07]  /*0d90*/  IMAD.MOV.U32 R28, RZ, RZ, R3 ;  /* 0x000000ffff1c7224 */ /* 0x000fce00078e0003 */
.L_x_94:
[----:B------:R-:W-:Y:S05]  /*0da0*/  BSYNC.RECONVERGENT B4 ;  /* 0x0000000000047941 */ /* 0x000fea0003800200 */
.L_x_93:
        /* <DEDUP_REMOVED lines=9> */
[----:B------:R-:W-:Y:S02]  /*0e40*/  MOV R3, R2 ;  /* 0x0000000200037202 */ /* 0x000fe40000000f00 */
[----:B------:R-:W-:-:S07]  /*0e50*/  MOV R4, 0xe70 ;  /* 0x00000e7000047802 */ /* 0x000fce0000000f00 */
[----:B-1----:R-:W-:Y:S05]  /*0e60*/  CALL.REL.NOINC `($__internal_5_$__cuda_sm3x_div_rn_noftz_f32_slowpath) ;  /* 0x00000008009c7944 */ /* 0x002fea0003c00000 */
[----:B------:R-:W-:-:S07]  /*0e70*/  MOV R27, R3 ;  /* 0x00000003001b7202 */ /* 0x000fce0000000f00 */
.L_x_96:
[----:B------:R-:W-:Y:S05]  /*0e80*/  BSYNC.RECONVERGENT B4 ;  /* 0x0000000000047941 */ /* 0x000fea0003800200 */
.L_x_95:
        /* <DEDUP_REMOVED lines=12> */
[----:B------:R-:W-:-:S07]  /*0f50*/  IMAD.MOV.U32 R11, RZ, RZ, R3 ;  /* 0x000000ffff0b7224 */ /* 0x000fce00078e0003 */
.L_x_98:
[----:B------:R-:W-:Y:S05]  /*0f60*/  BSYNC.RECONVERGENT B4 ;  /* 0x0000000000047941 */ /* 0x000fea0003800200 */
.L_x_97:
[----:B-1----:R-:W-:-:S05]  /*0f70*/  IMAD.WIDE R2, R29, 0xc, R18 ;  /* 0x0000000c1d027825 */ /* 0x002fca00078e0212 */
[----:B------:R1:W-:Y:S04]  /*0f80*/  STG.E desc[UR6][R2.64], R28 ;  /* 0x0000001c02007986 */ /* 0x0003e8000c101906 */
[----:B------:R1:W-:Y:S04]  /*0f90*/  STG.E desc[UR6][R2.64+0x4], R27 ;  /* 0x0000041b02007986 */ /* 0x0003e8000c101906 */
[----:B------:R1:W-:Y:S01]  /*0fa0*/  STG.E desc[UR6][R2.64+0x8], R11 ;  /* 0x0000080b02007986 */ /* 0x0003e2000c101906 */
[----:B------:R-:W-:Y:S05]  /*0fb0*/  BRA `(.L_x_99) ;  /* 0x0000000000147947 */ /* 0x000fea0003800000 */
.L_x_92:
[----:B0-----:R-:W-:Y:S02]  /*0fc0*/  HFMA2 R11, -RZ, RZ, 1.875, 0 ;  /* 0x3f800000ff0b7431 */ /* 0x001fe400000001ff */
[----:B-1----:R-:W-:-:S05]  /*0fd0*/  IMAD.WIDE R2, R29, 0xc, R18 ;  /* 0x0000000c1d027825 */ /* 0x002fca00078e0212 */
[----:B------:R0:W-:Y:S04]  /*0fe0*/  STG.E desc[UR6][R2.64+0x4], RZ ;  /* 0x000004ff02007986 */ /* 0x0001e8000c101906 */
[----:B------:R0:W-:Y:S04]  /*0ff0*/  STG.E desc[UR6][R2.64], R11 ;  /* 0x0000000b02007986 */ /* 0x0001e8000c101906 */
[----:B------:R0:W-:Y:S02]  /*1000*/  STG.E desc[UR6][R2.64+0x8], RZ ;  /* 0x000008ff02007986 */ /* 0x0001e4000c101906 */
.L_x_99:
[----:B------:R-:W-:Y:S05]  /*1010*/  BSYNC.RECONVERGENT B3 ;  /* 0x0000000000037941 */ /* 0x000fea0003800200 */
.L_x_91:
[----:B------:R-:W-:Y:S01]  /*1020*/  FADD R31, R30, -R31 ;  /* 0x8000001f1e1f7221 */ /* 0x000fe20000000000 */
[----:B01----:R-:W-:-:S05]  /*1030*/  IMAD.WIDE R2, R29, 0x4, R14 ;  /* 0x000000041d027825 */ /* 0x003fca00078e020e */
[----:B------:R0:W-:Y:S02]  /*1040*/  STG.E desc[UR6][R2.64], R31 ;  /* 0x0000001f02007986 */ /* 0x0001e4000c101906 */
.L_x_90:
[----:B------:R-:W-:Y:S05]  /*1050*/  BSYNC.RECONVERGENT B2 ;  /* 0x0000000000027941 */ /* 0x000fea0003800200 */
.L_x_89:
[----:B0-----:R-:W2:Y:S04]  /*1060*/  LDG.E.CONSTANT R2, desc[UR6][R22.64+0x10] ;  /* 0x0000100616027981 */ /* 0x001ea8000c1e9900 */
[----:B------:R-:W3:Y:S04]  /*1070*/  LDG.E.CONSTANT R3, desc[UR6][R22.64+0xc] ;  /* 0x00000c0616037981 */ /* 0x000ee8000c1e9900 */
[----:B------:R-:W4:Y:S01]  /*1080*/  LDG.E.CONSTANT R11, desc[UR6][R22.64+0x14] ;  /* 0x00001406160b7981 */ /* 0x000f22000c1e9900 */
[----:B------:R-:W-:Y:S01]  /*1090*/  BSSY.RECONVERGENT B0, `(.L_x_100) ;  /* 0x0000014000007945 */ /* 0x000fe20003800200 */
[----:B--2---:R-:W-:Y:S01]  /*10a0*/  FADD R2, R7, -R2 ;  /* 0x8000000207027221 */ /* 0x004fe20000000000 */
        /* <DEDUP_REMOVED lines=9> */
[----:B------:R-:W-:Y:S02]  /*1140*/  MOV R4, R20 ;  /* 0x0000001400047202 */ /* 0x000fe40000000f00 */
[----:B------:R-:W-:-:S07]  /*1150*/  MOV R20, 0x1170 ;  /* 0x0000117000147802 */ /* 0x000fce0000000f00 */
[----:B-1----:R-:W-:Y:S05]  /*1160*/  CALL.REL.NOINC `($__internal_4_$__cuda_sm20_sqrt_rn_f32_slowpath) ;  /* 0x0000000400887944 */ /* 0x002fea0003c00000 */
[----:B------:R-:W-:Y:S01]  /*1170*/  IMAD.MOV.U32 R23, RZ, RZ, R24 ;  /* 0x000000ffff177224 */ /* 0x000fe200078e0018 */
[----:B------:R-:W-:Y:S06]  /*1180*/  BRA `(.L_x_102) ;  /* 0x0000000000107947 */ /* 0x000fec0003800000 */
.L_x_101:
[----:B------:R-:W-:Y:S01]  /*1190*/  FMUL.FTZ R23, R20, R11 ;  /* 0x0000000b14177220 */ /* 0x000fe20000410000 */
[----:B------:R-:W-:-:S03]  /*11a0*/  FMUL.FTZ R11, R11, 0.5 ;  /* 0x3f0000000b0b7820 */ /* 0x000fc60000410000 */
[----:B------:R-:W-:-:S04]  /*11b0*/  FFMA R4, -R23, R23, R20 ;  /* 0x0000001717047223 */ /* 0x000fc80000000114 */
[----:B------:R-:W-:-:S07]  /*11c0*/  FFMA R23, R4, R11, R23 ;  /* 0x0000000b04177223 */ /* 0x000fce0000000017 */
.L_x_102:
[----:B------:R-:W-:Y:S05]  /*11d0*/  BSYNC.RECONVERGENT B0 ;  /* 0x0000000000007941 */ /* 0x000fea0003800200 */
.L_x_100:
        /* <DEDUP_REMOVED lines=20> */
[----:B------:R-:W-:Y:S01]  /*1320*/  FSETP.GT.AND P0, PT, R23, 1.00000001335143196e-10, PT ;  /* 0x2edbe6ff1700780b */ /* 0x000fe20003f04000 */
[----:B------:R-:W-:Y:S01]  /*1330*/  BSSY.RECONVERGENT B3, `(.L_x_105) ;  /* 0x000003c000037945 */ /* 0x000fe20003800200 */
[----:B------:R-:W-:-:S05]  /*1340*/  SHF.L.U32 R13, R27, 0x1, RZ ;  /* 0x000000011b0d7819 */ /* 0x000fca00000006ff */
[----:B------:R-:W-:-:S05]  /*1350*/  IMAD.WIDE R12, R13, 0x4, R16 ;  /* 0x000000040d0c7825 */ /* 0x000fca00078e0210 */
[----:B------:R0:W-:Y:S01]  /*1360*/  STG.E desc[UR6][R12.64], R5 ;  /* 0x000000050c007986 */ /* 0x0001e2000c101906 */
[----:B------:R-:W2:Y:S01]  /*1370*/  @!P0 LDC.64 R20, c[0x0][0x3a0] ;  /* 0x0000e800ff148b82 */ /* 0x000ea20000000a00 */
[----:B------:R-:W-:Y:S02]  /*1380*/  @!P0 MOV R11, 0x3f800000 ;  /* 0x3f800000000b8802 */ /* 0x000fe40000000f00 */
[----:B------:R0:W-:Y:S01]  /*1390*/  STG.E desc[UR6][R12.64+0x4], R10 ;  /* 0x0000040a0c007986 */ /* 0x0001e2000c101906 */
[----:B--2---:R-:W-:-:S05]  /*13a0*/  @!P0 IMAD.WIDE R20, R27, 0xc, R20 ;  /* 0x0000000c1b148825 */ /* 0x004fca00078e0214 */
[----:B------:R0:W-:Y:S04]  /*13b0*/  @!P0 STG.E desc[UR6][R20.64], R11 ;  /* 0x0000000b14008986 */ /* 0x0001e8000c101906 */
[----:B------:R0:W-:Y:S04]  /*13c0*/  @!P0 STG.E desc[UR6][R20.64+0x4], RZ ;  /* 0x000004ff14008986 */ /* 0x0001e8000c101906 */
[----:B------:R0:W-:Y:S01]  /*13d0*/  @!P0 STG.E desc[UR6][R20.64+0x8], RZ ;  /* 0x000008ff14008986 */ /* 0x0001e2000c101906 */
        /* <DEDUP_REMOVED lines=10> */
[----:B------:R-:W-:Y:S01]  /*1480*/  IMAD.MOV.U32 R31, RZ, RZ, R23 ;  /* 0x000000ffff1f7224 */ /* 0x000fe200078e0017 */
[----:B------:R-:W-:-:S07]  /*1490*/  MOV R4, 0x14b0 ;  /* 0x000014b000047802 */ /* 0x000fce0000000f00 */
[----:B-1----:R-:W-:Y:S05]  /*14a0*/  CALL.REL.NOINC `($__internal_5_$__cuda_sm3x_div_rn_noftz_f32_slowpath) ;  /* 0x00000004000c7944 */ /* 0x002fea0003c00000 */
[----:B------:R-:W-:-:S07]  /*14b0*/  MOV R13, R3 ;  /* 0x00000003000d7202 */ /* 0x000fce0000000f00 */
.L_x_108:
[----:B------:R-:W-:Y:S05]  /*14c0*/  BSYNC.RECONVERGENT B4 ;  /* 0x0000000000047941 */ /* 0x000fea0003800200 */
.L_x_107:
        /* <DEDUP_REMOVED lines=10> */
[----:B------:R-:W-:Y:S02]  /*1570*/  MOV R31, R23 ;  /* 0x00000017001f7202 */ /* 0x000fe40000000f00 */
[----:B------:R-:W-:-:S07]  /*1580*/  MOV R4, 0x15a0 ;  /* 0x000015a000047802 */ /* 0x000fce0000000f00 */
[----:B-1----:R-:W-:Y:S05]  /*1590*/  CALL.REL.NOINC `($__internal_5_$__cuda_sm3x_div_rn_noftz_f32_slowpath) ;  /* 0x0000000000d07944 */ /* 0x002fea0003c00000 */
[----:B------:R-:W-:-:S07]  /*15a0*/  IMAD.MOV.U32 R12, RZ, RZ, R3 ;  /* 0x000000ffff0c7224 */ /* 0x000fce00078e0003 */
.L_x_110:
[----:B------:R-:W-:Y:S05]  /*15b0*/  BSYNC.RECONVERGENT B4 ;  /* 0x0000000000047941 */ /* 0x000fea0003800200 */
.L_x_109:
        /* <DEDUP_REMOVED lines=13> */
[----:B------:R-:W-:-:S07]  /*1690*/  MOV R11, R3 ;  /* 0x00000003000b7202 */ /* 0x000fce0000000f00 */
.L_x_112:
[----:B------:R-:W-:Y:S05]  /*16a0*/  BSYNC.RECONVERGENT B4 ;  /* 0x0000000000047941 */ /* 0x000fea0003800200 */
.L_x_111:
[----:B-1----:R-:W-:-:S05]  /*16b0*/  IMAD.WIDE R2, R27, 0xc, R18 ;  /* 0x0000000c1b027825 */ /* 0x002fca00078e0212 */
[----:B------:R2:W-:Y:S04]  /*16c0*/  STG.E desc[UR6][R2.64], R13 ;  /* 0x0000000d02007986 */ /* 0x0005e8000c101906 */
[----:B------:R2:W-:Y:S04]  /*16d0*/  STG.E desc[UR6][R2.64+0x4], R12 ;  /* 0x0000040c02007986 */ /* 0x0005e8000c101906 */
[----:B------:R2:W-:Y:S02]  /*16e0*/  STG.E desc[UR6][R2.64+0x8], R11 ;  /* 0x0000080b02007986 */ /* 0x0005e4000c101906 */
.L_x_106:
[----:B------:R-:W-:Y:S05]  /*16f0*/  BSYNC.RECONVERGENT B3 ;  /* 0x0000000000037941 */ /* 0x000fea0003800200 */
.L_x_105:
[----:B------:R-:W-:Y:S01]  /*1700*/  FADD R23, R22, -R23 ;  /* 0x8000001716177221 */ /* 0x000fe20000000000 */
[----:B--2---:R-:W-:-:S05]  /*1710*/  IMAD.WIDE R2, R27, 0x4, R14 ;  /* 0x000000041b027825 */ /* 0x004fca00078e020e */
[----:B------:R2:W-:Y:S02]  /*1720*/  STG.E desc[UR6][R2.64], R23 ;  /* 0x0000001702007986 */ /* 0x0005e4000c101906 */
.L_x_104:
[----:B------:R-:W-:Y:S05]  /*1730*/  BSYNC.RECONVERGENT B2 ;  /* 0x0000000000027941 */ /* 0x000fea0003800200 */
.L_x_103:
[C---:B------:R-:W-:Y:S01]  /*1740*/  VIADD R0, R10.reuse, 0x1 ;  /* 0x000000010a007836 */ /* 0x040fe20000000000 */
[----:B0-----:R-:W-:-:S04]  /*1750*/  IADD3 R10, PT, PT, R10, 0x2, RZ ;  /* 0x000000020a0a7810 */ /* 0x001fc80007ffe0ff */
[----:B------:R-:W-:-:S13]  /*1760*/  ISETP.GE.AND P0, PT, R0, UR8, PT ;  /* 0x0000000800007c0c */ /* 0x000fda000bf06270 */
[----:B------:R-:W-:Y:S05]  /*1770*/  @!P0 BRA `(.L_x_113) ;  /* 0xfffffff000748947 */ /* 0x000fea000383ffff */
[----:B------:R-:W-:Y:S05]  /*1780*/  EXIT ;  /* 0x000000000000794d */ /* 0x000fea0003800000 */
        .weak           $__internal_4_$__cuda_sm20_sqrt_rn_f32_slowpath
        .type           $__internal_4_$__cuda_sm20_sqrt_rn_f32_slowpath,@function
        .size           $__internal_4_$__cuda_sm20_sqrt_rn_f32_slowpath,($__internal_5_$__cuda_sm3x_div_rn_noftz_f32_slowpath - $__internal_4_$__cuda_sm20_sqrt_rn_f32_slowpath)
$__internal_4_$__cuda_sm20_sqrt_rn_f32_slowpath:
        /* <DEDUP_REMOVED lines=13> */
[----:B------:R-:W-:-:S03]  /*1860*/  @P0 FMUL.FTZ R25, R25, 0.5 ;  /* 0x3f00000019190820 */ /* 0x000fc60000410000 */
[----:B------:R-:W-:-:S04]  /*1870*/  @P0 FADD.FTZ R24, -R21, -RZ ;  /* 0x800000ff15180221 */ /* 0x000fc80000010100 */
[----:B------:R-:W-:Y:S01]  /*1880*/  @P0 FFMA R28, R21, R24, R26 ;  /* 0x00000018151c0223 */ /* 0x000fe2000000001a */
[----:B------:R-:W-:-:S03]  /*1890*/  @!P0 IMAD.MOV.U32 R24, RZ, RZ, R4 ;  /* 0x000000ffff188224 */ /* 0x000fc600078e0004 */
[----:B------:R-:W-:-:S04]  /*18a0*/  @P0 FFMA R25, R28, R25, R21 ;  /* 0x000000191c190223 */ /* 0x000fc80000000015 */
[----:B------:R-:W-:-:S07]  /*18b0*/  @P0 FMUL.FTZ R24, R25, 2.3283064365386962891e-10 ;  /* 0x2f80000019180820 */ /* 0x000fce0000410000 */
.L_x_114:
[----:B------:R-:W-:-:S04]  /*18c0*/  HFMA2 R21, -RZ, RZ, 0, 0 ;  /* 0x00000000ff157431 */ /* 0x000fc800000001ff */
[----:B------:R-:W-:Y:S05]  /*18d0*/  RET.REL.NODEC R20 `(_ZN8physgrad29detect_sphere_contacts_kernelEPK6float3PKfS2_PiPS0_PfS5_if) ;  /* 0xffffffe414c87950 */ /* 0x000fea0003c3ffff */
        .weak           $__internal_5_$__cuda_sm3x_div_rn_noftz_f32_slowpath
        .type           $__internal_5_$__cuda_sm3x_div_rn_noftz_f32_slowpath,@function
        .size           $__internal_5_$__cuda_sm3x_div_rn_noftz_f32_slowpath,(.L_x_132 - $__internal_5_$__cuda_sm3x_div_rn_noftz_f32_slowpath)
$__internal_5_$__cuda_sm3x_div_rn_noftz_f32_slowpath:
[----:B------:R-:W-:Y:S01]  /*18e0*/  SHF.R.U32.HI R11, RZ, 0x17, R31 ;  /* 0x00000017ff0b7819 */ /* 0x000fe2000001161f */
[----:B------:R-:W-:Y:S01]  /*18f0*/  BSSY.RECONVERGENT B0, `(.L_x_115) ;  /* 0x0000063000007945 */ /* 0x000fe20003800200 */
[----:B------:R-:W-:Y:S01]  /*1900*/  SHF.R.U32.HI R21, RZ, 0x17, R3 ;  /* 0x00000017ff157819 */ /* 0x000fe20000011603 */
[----:B------:R-:W-:Y:S01]  /*1910*/  IMAD.MOV.U32 R26, RZ, RZ, R31 ;  /* 0x000000ffff1a7224 */ /* 0x000fe200078e001f */
[----:B------:R-:W-:Y:S02]  /*1920*/  LOP3.LUT R11, R11, 0xff, RZ, 0xc0, !PT ;  /* 0x000000ff0b0b7812 */ /* 0x000fe400078ec0ff */
[----:B------:R-:W-:Y:S02]  /*1930*/  LOP3.LUT R21, R21, 0xff, RZ, 0xc0, !PT ;  /* 0x000000ff15157812 */ /* 0x000fe400078ec0ff */
[----:B------:R-:W-:Y:S02]  /*1940*/  IADD3 R24, PT, PT, R11, -0x1, RZ ;  /* 0xffffffff0b187810 */ /* 0x000fe40007ffe0ff */
[----:B------:R-:W-:-:S02]  /*1950*/  IADD3 R25, PT, PT, R21, -0x1, RZ ;  /* 0xffffffff15197810 */ /* 0x000fc40007ffe0ff */
        /* <DEDUP_REMOVED lines=25> */
[----:B------:R-:W-:-:S04]  /*1af0*/  @!P1 FFMA R26, R31, 1.84467440737095516160e+19, RZ ;  /* 0x5f8000001f1a9823 */ /* 0x000fc800000000ff */
[----:B------:R-:W-:-:S07]  /*1b00*/  @!P1 VIADD R20, R20, 0x40 ;  /* 0x0000004014149836 */ /* 0x000fce0000000000 */
.L_x_116:
[----:B------:R-:W-:Y:S01]  /*1b10*/  LEA R33, R11, 0xc0800000, 0x17 ;  /* 0xc08000000b217811 */ /* 0x000fe200078eb8ff */
[----:B------:R-:W-:Y:S03]  /*1b20*/  BSSY.RECONVERGENT B1, `(.L_x_121) ;  /* 0x0000036000017945 */ /* 0x000fe60003800200 */
[----:B------:R-:W-:Y:S02]  /*1b30*/  IADD3 R33, PT, PT, -R33, R26, RZ ;  /* 0x0000001a21217210 */ /* 0x000fe40007ffe1ff */
[----:B------:R-:W-:Y:S02]  /*1b40*/  IADD3 R26, PT, PT, R21, -0x7f, RZ ;  /* 0xffffff81151a7810 */ /* 0x000fe40007ffe0ff */
[----:B------:R-:W0:Y:S01]  /*1b50*/  MUFU.RCP R25, R33 ;  /* 0x0000002100197308 */ /* 0x000e220000001000 */
[----:B------:R-:W-:Y:S02]  /*1b60*/  FADD.FTZ R24, -R33, -RZ ;  /* 0x800000ff21187221 */ /* 0x000fe40000010100 */
[----:B------:R-:W-:-:S02]  /*1b70*/  IMAD R3, R26, -0x800000, R3 ;  /* 0xff8000001a037824 */ /* 0x000fc400078e0203 */
[----:B0-----:R-:W-:-:S04]  /*1b80*/  FFMA R32, R25, R24, 1 ;  /* 0x3f80000019207423 */ /* 0x001fc80000000018 */
[----:B------:R-:W-:-:S04]  /*1b90*/  FFMA R32, R25, R32, R25 ;  /* 0x0000002019207223 */ /* 0x000fc80000000019 */
[----:B------:R-:W-:-:S04]  /*1ba0*/  FFMA R21, R3, R32, RZ ;  /* 0x0000002003157223 */ /* 0x000fc800000000ff */
[----:B------:R-:W-:-:S04]  /*1bb0*/  FFMA R25, R24, R21, R3 ;  /* 0x0000001518197223 */ /* 0x000fc80000000003 */
[----:B------:R-:W-:Y:S01]  /*1bc0*/  FFMA R25, R32, R25, R21 ;  /* 0x0000001920197223 */ /* 0x000fe20000000015 */
[----:B------:R-:W-:-:S03]  /*1bd0*/  IADD3 R21, PT, PT, R26, 0x7f, -R11 ;  /* 0x0000007f1a157810 */ /* 0x000fc60007ffe80b */
[----:B------:R-:W-:Y:S01]  /*1be0*/  FFMA R24, R24, R25, R3 ;  /* 0x0000001918187223 */ /* 0x000fe20000000003 */
[----:B------:R-:W-:-:S03]  /*1bf0*/  IADD3 R20, PT, PT, R21, R20, RZ ;  /* 0x0000001415147210 */ /* 0x000fc60007ffe0ff */
[----:B------:R-:W-:-:S05]  /*1c00*/  FFMA R3, R32, R24, R25 ;  /* 0x0000001820037223 */ /* 0x000fca0000000019 */
[----:B------:R-:W-:-:S04]  /*1c10*/  SHF.R.U32.HI R11, RZ, 0x17, R3 ;  /* 0x00000017ff0b7819 */ /* 0x000fc80000011603 */
[----:B------:R-:W-:-:S05]  /*1c20*/  LOP3.LUT R11, R11, 0xff, RZ, 0xc0, !PT ;  /* 0x000000ff0b0b7812 */ /* 0x000fca00078ec0ff */
[----:B------:R-:W-:-:S05]  /*1c30*/  IMAD.IADD R11, R11, 0x1, R20 ;  /* 0x000000010b0b7824 */ /* 0x000fca00078e0214 */
        /* <DEDUP_REMOVED lines=11> */
[CCC-:B------:R-:W-:Y:S01]  /*1cf0*/  FFMA.RP R21, R32.reuse, R24.reuse, R25.reuse ;  /* 0x0000001820157223 */ /* 0x1c0fe20000008019 */
[----:B------:R-:W-:Y:S01]  /*1d00*/  FFMA.RM R24, R32, R24, R25 ;  /* 0x0000001820187223 */ /* 0x000fe20000004019 */
[C---:B------:R-:W-:Y:S02]  /*1d10*/  IADD3 R25, PT, PT, R11.reuse, 0x20, RZ ;  /* 0x000000200b197810 */ /* 0x040fe40007ffe0ff */
[----:B------:R-:W-:Y:S02]  /*1d20*/  LOP3.LUT R20, R20, 0x7fffff, RZ, 0xc0, !PT ;  /* 0x007fffff14147812 */ /* 0x000fe400078ec0ff */
[C---:B------:R-:W-:Y:S02]  /*1d30*/  ISETP.NE.AND P2, PT, R11.reuse, RZ, PT ;  /* 0x000000ff0b00720c */ /* 0x040fe40003f45270 */
[----:B------:R-:W-:Y:S02]  /*1d40*/  LOP3.LUT R20, R20, 0x800000, RZ, 0xfc, !PT ;  /* 0x0080000014147812 */ /* 0x000fe400078efcff */
[----:B------:R-:W-:-:S02]  /*1d50*/  ISETP.NE.AND P1, PT, R11, RZ, PT ;  /* 0x000000ff0b00720c */ /* 0x000fc40003f25270 */
        /* <DEDUP_REMOVED lines=10> */
[----:B------:R-:W-:-:S05]  /*1e00*/  LOP3.LUT R11, R11, R24, RZ, 0xc0, !PT ;  /* 0x000000180b0b7212 */ /* 0x000fca00078ec0ff */
[----:B------:R-:W-:-:S05]  /*1e10*/  IMAD.IADD R20, R20, 0x1, R11 ;  /* 0x0000000114147824 */ /* 0x000fca00078e020b */
[----:B------:R-:W-:Y:S01]  /*1e20*/  LOP3.LUT R3, R20, R3, RZ, 0xfc, !PT ;  /* 0x0000000314037212 */ /* 0x000fe200078efcff */
[----:B------:R-:W-:Y:S06]  /*1e30*/  BRA `(.L_x_124) ;  /* 0x0000000000107947 */ /* 0x000fec0003800000 */
.L_x_123:
[----:B------:R-:W-:-:S04]  /*1e40*/  LOP3.LUT R3, R3, 0x80000000, RZ, 0xc0, !PT ;  /* 0x8000000003037812 */ /* 0x000fc800078ec0ff */
[----:B------:R-:W-:Y:S01]  /*1e50*/  LOP3.LUT R3, R3, 0x7f800000, RZ, 0xfc, !PT ;  /* 0x7f80000003037812 */ /* 0x000fe200078efcff */
[----:B------:R-:W-:Y:S06]  /*1e60*/  BRA `(.L_x_124) ;  /* 0x0000000000047947 */ /* 0x000fec0003800000 */
.L_x_122:
[----:B------:R-:W-:-:S07]  /*1e70*/  LEA R3, R20, R3, 0x17 ;  /* 0x0000000314037211 */ /* 0x000fce00078eb8ff */
.L_x_124:
[----:B------:R-:W-:Y:S05]  /*1e80*/  BSYNC.RECONVERGENT B1 ;  /* 0x0000000000017941 */ /* 0x000fea0003800200 */
.L_x_121:
[----:B------:R-:W-:Y:S05]  /*1e90*/  BRA `(.L_x_125) ;  /* 0x0000000000207947 */ /* 0x000fea0003800000 */
.L_x_120:
[----:B------:R-:W-:-:S04]  /*1ea0*/  LOP3.LUT R3, R26, 0x80000000, R3, 0x48, !PT ;  /* 0x800000001a037812 */ /* 0x000fc800078e4803 */
[----:B------:R-:W-:Y:S01]  /*1eb0*/  LOP3.LUT R3, R3, 0x7f800000, RZ, 0xfc, !PT ;  /* 0x7f80000003037812 */ /* 0x000fe200078efcff */
[----:B------:R-:W-:Y:S06]  /*1ec0*/  BRA `(.L_x_125) ;  /* 0x0000000000147947 */ /* 0x000fec0003800000 */
.L_x_119:
[----:B------:R-:W-:Y:S01]  /*1ed0*/  LOP3.LUT R3, R26, 0x80000000, R3, 0x48, !PT ;  /* 0x800000001a037812 */ /* 0x000fe200078e4803 */
[----:B------:R-:W-:Y:S06]  /*1ee0*/  BRA `(.L_x_125) ;  /* 0x00000000000c7947 */ /* 0x000fec0003800000 */
.L_x_118:
[----:B------:R-:W0:Y:S01]  /*1ef0*/  MUFU.RSQ R3, -QNAN ;  /* 0xffc0000000037908 */ /* 0x000e220000001400 */
[----:B------:R-:W-:Y:S05]  /*1f00*/  BRA `(.L_x_125) ;  /* 0x0000000000047947 */ /* 0x000fea0003800000 */
.L_x_117:
[----:B------:R-:W-:-:S07]  /*1f10*/  FADD.FTZ R3, R3, R31 ;  /* 0x0000001f03037221 */ /* 0x000fce0000010000 */
.L_x_125:
[----:B------:R-:W-:Y:S05]  /*1f20*/  BSYNC.RECONVERGENT B0 ;  /* 0x0000000000007941 */ /* 0x000fea0003800200 */
.L_x_115:
[----:B------:R-:W-:Y:S01]  /*1f30*/  HFMA2 R21, -RZ, RZ, 0, 0 ;  /* 0x00000000ff157431 */ /* 0x000fe200000001ff */
[----:B------:R-:W-:-:S04]  /*1f40*/  MOV R20, R4 ;  /* 0x0000000400147202 */ /* 0x000fc80000000f00 */
[----:B0-----:R-:W-:Y:S05]  /*1f50*/  RET.REL.NODEC R20 `(_ZN8physgrad29detect_sphere_contacts_kernelEPK6float3PKfS2_PiPS0_PfS5_if) ;  /* 0xffffffe014287950 */ /* 0x001fea0003c3ffff */
.L_x_126:
        /* <DEDUP_REMOVED lines=10> */
.L_x_132:


//--------------------- .nv.shared.reserved.0     --------------------------
	.section	.nv.shared.reserved.0,"aw",@nobits
	.weak		__nv_reservedSMEM_offset_0_alias
	.size		__nv_reservedSMEM_offset_0_alias, 0, 64
	.other		__nv_reservedSMEM_offset_0_alias,@"STO_CUDA_RESERVED_SHARED STV_DEFAULT"
__nv_reservedSMEM_offset_0_alias:
	.zero		0
	.zero		64


//--------------------- .nv.constant0._ZN8physgrad34project_contact_constraints_kernelEPKiPK6float3PKfPS2_S6_if --------------------------
	.section	.nv.constant0._ZN8physgrad34project_contact_constraints_kernelEPKiPK6float3PKfPS2_S6_if,"a",@progbits
	.sectionflags	@""
	.align	4
.nv.constant0._ZN8physgrad34project_contact_constraints_kernelEPKiPK6float3PKfPS2_S6_if:
	.zero		944


//--------------------- .nv.constant0._ZN8physgrad19spatial_hash_kernelEPK6float3PKfPiS5_if --------------------------
	.section	.nv.constant0._ZN8physgrad19spatial_hash_kernelEPK6float3PKfPiS5_if,"a",@progbits
	.sectionflags	@""
	.align	4
.nv.constant0._ZN8physgrad19spatial_hash_kernelEPK6float3PKfPiS5_if:
	.zero		936


//--------------------- .nv.constant0._ZN8physgrad32calculate_friction_forces_kernelEPKiPK6float3S4_PKfPS2_if --------------------------
	.section	.nv.constant0._ZN8physgrad32calculate_friction_forces_kernelEPKiPK6float3S4_PKfPS2_if,"a",@progbits
	.sectionflags	@""
	.align	4
.nv.constant0._ZN8physgrad32calculate_friction_forces_kernelEPKiPK6float3S4_PKfPS2_if:
	.zero		944


//--------------------- .nv.constant0._ZN8physgrad29resolve_contact_forces_kernelEPKiPK6float3PKfS4_S6_PS2_iff --------------------------
	.section	.nv.constant0._ZN8physgrad29resolve_contact_forces_kernelEPKiPK6float3PKfS4_S6_PS2_iff,"a",@progbits
	.sectionflags	@""
	.align	4
.nv.constant0._ZN8physgrad29resolve_contact_forces_kernelEPKiPK6float3PKfS4_S6_PS2_iff:
	.zero		956


//--------------------- .nv.constant0._ZN8physgrad29detect_sphere_contacts_kernelEPK6float3PKfS2_PiPS0_PfS5_if --------------------------
	.section	.nv.constant0._ZN8physgrad29detect_sphere_contacts_kernelEPK6float3PKfS2_PiPS0_PfS5_if,"a",@progbits
	.sectionflags	@""
	.align	4
.nv.constant0._ZN8physgrad29detect_sphere_contacts_kernelEPK6float3PKfS2_PiPS0_PfS5_if:
	.zero		960


//--------------------- SYMBOLS --------------------------

	.type		.nv.reservedSmem.offset0,@object
	.size		.nv.reservedSmem.offset0,0x4
